//
// Generated by NVIDIA NVVM Compiler
//
// Compiler Build ID: CL-36424714
// Cuda compilation tools, release 13.0, V13.0.88
// Based on NVVM 20.0.0
//

.version 9.0
.target sm_100
.address_size 64

	// .globl	_Z20dodawanie_float_fillPfi
.func  (.param .b64 func_retval0) __internal_accurate_pow
(
	.param .b64 __internal_accurate_pow_param_0
)
;

.visible .entry _Z20dodawanie_float_fillPfi(
	.param .u64 .ptr .align 1 _Z20dodawanie_float_fillPfi_param_0,
	.param .u32 _Z20dodawanie_float_fillPfi_param_1
)
{
	.reg .pred 	%p<5>;
	.reg .b32 	%r<14>;
	.reg .b32 	%f<2>;
	.reg .b64 	%rd<8>;
	.reg .b64 	%fd<12>;

	ld.param.u64 	%rd1, [_Z20dodawanie_float_fillPfi_param_0];
	ld.param.u32 	%r3, [_Z20dodawanie_float_fillPfi_param_1];
	mov.u32 	%r4, %tid.x;
	mov.u32 	%r5, %ctaid.x;
	mov.u32 	%r6, %ntid.x;
	mad.lo.s32 	%r1, %r5, %r6, %r4;
	add.s32 	%r2, %r1, 1;
	setp.gt.s32 	%p1, %r2, %r3;
	@%p1 bra 	$L__BB0_2;
	cvta.to.global.u64 	%rd2, %rd1;
	cvt.rn.f64.s32 	%fd1, %r1;
	mov.f64 	%fd2, 0dBFF0000000000000;
	{
	.reg .b32 %temp; 
	mov.b64 	{%temp, %r7}, %fd2;
	}
	{
	.reg .b32 %temp; 
	mov.b64 	{%temp, %r8}, %fd1;
	}
	shr.u32 	%r9, %r8, 20;
	and.b32  	%r10, %r9, 2047;
	add.s32 	%r11, %r10, -1012;
	mov.b64 	%rd3, %fd1;
	shl.b64 	%rd4, %rd3, %r11;
	setp.eq.s64 	%p2, %rd4, -9223372036854775808;
	{ // callseq 0, 0
	.param .b64 param0;
	st.param.f64 	[param0], %fd1;
	.param .b64 retval0;
	call.uni (retval0), 
	__internal_accurate_pow, 
	(
	param0
	);
	ld.param.f64 	%fd3, [retval0];
	} // callseq 0
	setp.lt.s32 	%p3, %r7, 0;
	neg.f64 	%fd5, %fd3;
	selp.f64 	%fd6, %fd5, %fd3, %p2;
	selp.f64 	%fd7, %fd6, %fd3, %p3;
	setp.eq.s32 	%p4, %r1, 0;
	mul.f64 	%fd8, %fd7, 0d4010000000000000;
	selp.f64 	%fd9, 0d4010000000000000, %fd8, %p4;
	shl.b32 	%r12, %r2, 1;
	add.s32 	%r13, %r12, -1;
	cvt.rn.f64.s32 	%fd10, %r13;
	div.rn.f64 	%fd11, %fd9, %fd10;
	cvt.rn.f32.f64 	%f1, %fd11;
	mul.wide.s32 	%rd6, %r1, 4;
	add.s64 	%rd7, %rd2, %rd6;
	st.global.f32 	[%rd7], %f1;
$L__BB0_2:
	ret;

}
	// .globl	_Z15dodawanie_floatPfii
.visible .entry _Z15dodawanie_floatPfii(
	.param .u64 .ptr .align 1 _Z15dodawanie_floatPfii_param_0,
	.param .u32 _Z15dodawanie_floatPfii_param_1,
	.param .u32 _Z15dodawanie_floatPfii_param_2
)
{
	.reg .pred 	%p<2>;
	.reg .b32 	%r<7>;
	.reg .b32 	%f<4>;
	.reg .b64 	%rd<7>;

	ld.param.u64 	%rd1, [_Z15dodawanie_floatPfii_param_0];
	ld.param.u32 	%r3, [_Z15dodawanie_floatPfii_param_1];
	ld.param.u32 	%r2, [_Z15dodawanie_floatPfii_param_2];
	mov.u32 	%r4, %tid.x;
	mov.u32 	%r5, %ctaid.x;
	mov.u32 	%r6, %ntid.x;
	mad.lo.s32 	%r1, %r5, %r6, %r4;
	setp.ge.s32 	%p1, %r1, %r3;
	@%p1 bra 	$L__BB1_2;
	cvta.to.global.u64 	%rd2, %rd1;
	mul.wide.s32 	%rd3, %r1, 4;
	add.s64 	%rd4, %rd2, %rd3;
	ld.global.f32 	%f1, [%rd4];
	mul.wide.s32 	%rd5, %r2, 4;
	add.s64 	%rd6, %rd4, %rd5;
	ld.global.f32 	%f2, [%rd6];
	add.f32 	%f3, %f1, %f2;
	st.global.f32 	[%rd4], %f3;
$L__BB1_2:
	ret;

}
	// .globl	_Z21dodawanie_double_fillPdi
.visible .entry _Z21dodawanie_double_fillPdi(
	.param .u64 .ptr .align 1 _Z21dodawanie_double_fillPdi_param_0,
	.param .u32 _Z21dodawanie_double_fillPdi_param_1
)
{
	.reg .pred 	%p<5>;
	.reg .b32 	%r<14>;
	.reg .b64 	%rd<8>;
	.reg .b64 	%fd<12>;

	ld.param.u64 	%rd1, [_Z21dodawanie_double_fillPdi_param_0];
	ld.param.u32 	%r3, [_Z21dodawanie_double_fillPdi_param_1];
	mov.u32 	%r4, %tid.x;
	mov.u32 	%r5, %ctaid.x;
	mov.u32 	%r6, %ntid.x;
	mad.lo.s32 	%r1, %r5, %r6, %r4;
	add.s32 	%r2, %r1, 1;
	setp.gt.s32 	%p1, %r2, %r3;
	@%p1 bra 	$L__BB2_2;
	cvta.to.global.u64 	%rd2, %rd1;
	cvt.rn.f64.s32 	%fd1, %r1;
	mov.f64 	%fd2, 0dBFF0000000000000;
	{
	.reg .b32 %temp; 
	mov.b64 	{%temp, %r7}, %fd2;
	}
	{
	.reg .b32 %temp; 
	mov.b64 	{%temp, %r8}, %fd1;
	}
	shr.u32 	%r9, %r8, 20;
	and.b32  	%r10, %r9, 2047;
	add.s32 	%r11, %r10, -1012;
	mov.b64 	%rd3, %fd1;
	shl.b64 	%rd4, %rd3, %r11;
	setp.eq.s64 	%p2, %rd4, -9223372036854775808;
	{ // callseq 1, 0
	.param .b64 param0;
	st.param.f64 	[param0], %fd1;
	.param .b64 retval0;
	call.uni (retval0), 
	__internal_accurate_pow, 
	(
	param0
	);
	ld.param.f64 	%fd3, [retval0];
	} // callseq 1
	setp.lt.s32 	%p3, %r7, 0;
	neg.f64 	%fd5, %fd3;
	selp.f64 	%fd6, %fd5, %fd3, %p2;
	selp.f64 	%fd7, %fd6, %fd3, %p3;
	setp.eq.s32 	%p4, %r1, 0;
	mul.f64 	%fd8, %fd7, 0d4010000000000000;
	selp.f64 	%fd9, 0d4010000000000000, %fd8, %p4;
	shl.b32 	%r12, %r2, 1;
	add.s32 	%r13, %r12, -1;
	cvt.rn.f64.s32 	%fd10, %r13;
	div.rn.f64 	%fd11, %fd9, %fd10;
	mul.wide.s32 	%rd6, %r1, 8;
	add.s64 	%rd7, %rd2, %rd6;
	st.global.f64 	[%rd7], %fd11;
$L__BB2_2:
	ret;

}
	// .globl	_Z16dodawanie_doublePdii
.visible .entry _Z16dodawanie_doublePdii(
	.param .u64 .ptr .align 1 _Z16dodawanie_doublePdii_param_0,
	.param .u32 _Z16dodawanie_doublePdii_param_1,
	.param .u32 _Z16dodawanie_doublePdii_param_2
)
{
	.reg .pred 	%p<2>;
	.reg .b32 	%r<7>;
	.reg .b64 	%rd<7>;
	.reg .b64 	%fd<4>;

	ld.param.u64 	%rd1, [_Z16dodawanie_doublePdii_param_0];
	ld.param.u32 	%r3, [_Z16dodawanie_doublePdii_param_1];
	ld.param.u32 	%r2, [_Z16dodawanie_doublePdii_param_2];
	mov.u32 	%r4, %tid.x;
	mov.u32 	%r5, %ctaid.x;
	mov.u32 	%r6, %ntid.x;
	mad.lo.s32 	%r1, %r5, %r6, %r4;
	setp.ge.s32 	%p1, %r1, %r3;
	@%p1 bra 	$L__BB3_2;
	cvta.to.global.u64 	%rd2, %rd1;
	mul.wide.s32 	%rd3, %r1, 8;
	add.s64 	%rd4, %rd2, %rd3;
	ld.global.f64 	%fd1, [%rd4];
	mul.wide.s32 	%rd5, %r2, 8;
	add.s64 	%rd6, %rd4, %rd5;
	ld.global.f64 	%fd2, [%rd6];
	add.f64 	%fd3, %fd1, %fd2;
	st.global.f64 	[%rd4], %fd3;
$L__BB3_2:
	ret;

}
.func  (.param .b64 func_retval0) __internal_accurate_pow(
	.param .b64 __internal_accurate_pow_param_0
)
{
	.reg .pred 	%p<8>;
	.reg .b32 	%r<46>;
	.reg .b32 	%f<3>;
	.reg .b64 	%fd<109>;

	ld.param.f64 	%fd10, [__internal_accurate_pow_param_0];
	mov.f64 	%fd11, 0d3FF0000000000000;
	{
	.reg .b32 %temp; 
	mov.b64 	{%temp, %r8}, %fd11;
	}
	{
	.reg .b32 %temp; 
	mov.b64 	{%r9, %temp}, %fd11;
	}
	shr.u32 	%r10, %r8, 20;
	setp.lt.u32 	%p1, %r8, 1048576;
	mov.f64 	%fd12, 0d4350000000000000;
	{
	.reg .b32 %temp; 
	mov.b64 	{%temp, %r11}, %fd12;
	}
	{
	.reg .b32 %temp; 
	mov.b64 	{%r12, %temp}, %fd12;
	}
	shr.u32 	%r13, %r11, 20;
	add.s32 	%r14, %r13, -54;
	selp.b32 	%r15, %r12, %r9, %p1;
	selp.b32 	%r16, %r11, %r8, %p1;
	selp.b32 	%r1, %r14, %r10, %p1;
	add.s32 	%r45, %r1, -1023;
	and.b32  	%r17, %r16, -2146435073;
	or.b32  	%r18, %r17, 1072693248;
	mov.b64 	%fd107, {%r15, %r18};
	setp.lt.u32 	%p2, %r18, 1073127583;
	@%p2 bra 	$L__BB4_2;
	{
	.reg .b32 %temp; 
	mov.b64 	{%r19, %temp}, %fd107;
	}
	{
	.reg .b32 %temp; 
	mov.b64 	{%temp, %r20}, %fd107;
	}
	add.s32 	%r21, %r20, -1048576;
	mov.b64 	%fd107, {%r19, %r21};
	add.s32 	%r45, %r1, -1022;
$L__BB4_2:
	add.f64 	%fd13, %fd107, 0dBFF0000000000000;
	add.f64 	%fd14, %fd107, 0d3FF0000000000000;
	rcp.approx.ftz.f64 	%fd15, %fd14;
	neg.f64 	%fd16, %fd14;
	fma.rn.f64 	%fd17, %fd16, %fd15, 0d3FF0000000000000;
	fma.rn.f64 	%fd18, %fd17, %fd17, %fd17;
	fma.rn.f64 	%fd19, %fd18, %fd15, %fd15;
	mul.f64 	%fd20, %fd13, %fd19;
	fma.rn.f64 	%fd21, %fd13, %fd19, %fd20;
	mul.f64 	%fd22, %fd21, %fd21;
	fma.rn.f64 	%fd23, %fd22, 0d3EB0F5FF7D2CAFE2, 0d3ED0F5D241AD3B5A;
	fma.rn.f64 	%fd24, %fd23, %fd22, 0d3EF3B20A75488A3F;
	fma.rn.f64 	%fd25, %fd24, %fd22, 0d3F1745CDE4FAECD5;
	fma.rn.f64 	%fd26, %fd25, %fd22, 0d3F3C71C7258A578B;
	fma.rn.f64 	%fd27, %fd26, %fd22, 0d3F6249249242B910;
	fma.rn.f64 	%fd28, %fd27, %fd22, 0d3F89999999999DFB;
	sub.f64 	%fd29, %fd13, %fd21;
	add.f64 	%fd30, %fd29, %fd29;
	neg.f64 	%fd31, %fd21;
	fma.rn.f64 	%fd32, %fd31, %fd13, %fd30;
	mul.f64 	%fd33, %fd19, %fd32;
	fma.rn.f64 	%fd34, %fd22, %fd28, 0d3FB5555555555555;
	mov.f64 	%fd35, 0d3FB5555555555555;
	sub.f64 	%fd36, %fd35, %fd34;
	fma.rn.f64 	%fd37, %fd22, %fd28, %fd36;
	add.f64 	%fd38, %fd37, 0dBC46A4CB00B9E7B0;
	add.f64 	%fd39, %fd34, %fd38;
	sub.f64 	%fd40, %fd34, %fd39;
	add.f64 	%fd41, %fd38, %fd40;
	mul.rn.f64 	%fd42, %fd21, %fd21;
	neg.f64 	%fd43, %fd42;
	fma.rn.f64 	%fd44, %fd21, %fd21, %fd43;
	{
	.reg .b32 %temp; 
	mov.b64 	{%r22, %temp}, %fd33;
	}
	{
	.reg .b32 %temp; 
	mov.b64 	{%temp, %r23}, %fd33;
	}
	add.s32 	%r24, %r23, 1048576;
	mov.b64 	%fd45, {%r22, %r24};
	fma.rn.f64 	%fd46, %fd21, %fd45, %fd44;
	mul.rn.f64 	%fd47, %fd42, %fd21;
	neg.f64 	%fd48, %fd47;
	fma.rn.f64 	%fd49, %fd42, %fd21, %fd48;
	fma.rn.f64 	%fd50, %fd42, %fd33, %fd49;
	fma.rn.f64 	%fd51, %fd46, %fd21, %fd50;
	mul.rn.f64 	%fd52, %fd39, %fd47;
	neg.f64 	%fd53, %fd52;
	fma.rn.f64 	%fd54, %fd39, %fd47, %fd53;
	fma.rn.f64 	%fd55, %fd39, %fd51, %fd54;
	fma.rn.f64 	%fd56, %fd41, %fd47, %fd55;
	add.f64 	%fd57, %fd52, %fd56;
	sub.f64 	%fd58, %fd52, %fd57;
	add.f64 	%fd59, %fd56, %fd58;
	add.f64 	%fd60, %fd21, %fd57;
	sub.f64 	%fd61, %fd21, %fd60;
	add.f64 	%fd62, %fd57, %fd61;
	add.f64 	%fd63, %fd59, %fd62;
	add.f64 	%fd64, %fd33, %fd63;
	add.f64 	%fd65, %fd60, %fd64;
	sub.f64 	%fd66, %fd60, %fd65;
	add.f64 	%fd67, %fd64, %fd66;
	xor.b32  	%r25, %r45, -2147483648;
	mov.b32 	%r26, 1127219200;
	mov.b64 	%fd68, {%r25, %r26};
	mov.b32 	%r27, -2147483648;
	mov.b64 	%fd69, {%r27, %r26};
	sub.f64 	%fd70, %fd68, %fd69;
	fma.rn.f64 	%fd71, %fd70, 0d3FE62E42FEFA39EF, %fd65;
	fma.rn.f64 	%fd72, %fd70, 0dBFE62E42FEFA39EF, %fd71;
	sub.f64 	%fd73, %fd72, %fd65;
	sub.f64 	%fd74, %fd67, %fd73;
	fma.rn.f64 	%fd75, %fd70, 0d3C7ABC9E3B39803F, %fd74;
	add.f64 	%fd76, %fd71, %fd75;
	sub.f64 	%fd77, %fd71, %fd76;
	add.f64 	%fd78, %fd75, %fd77;
	{
	.reg .b32 %temp; 
	mov.b64 	{%temp, %r28}, %fd10;
	}
	{
	.reg .b32 %temp; 
	mov.b64 	{%r29, %temp}, %fd10;
	}
	shl.b32 	%r30, %r28, 1;
	setp.gt.u32 	%p3, %r30, -33554433;
	and.b32  	%r31, %r28, -15728641;
	selp.b32 	%r32, %r31, %r28, %p3;
	mov.b64 	%fd79, {%r29, %r32};
	mul.rn.f64 	%fd80, %fd76, %fd79;
	neg.f64 	%fd81, %fd80;
	fma.rn.f64 	%fd82, %fd76, %fd79, %fd81;
	fma.rn.f64 	%fd83, %fd78, %fd79, %fd82;
	add.f64 	%fd4, %fd80, %fd83;
	sub.f64 	%fd84, %fd80, %fd4;
	add.f64 	%fd5, %fd83, %fd84;
	fma.rn.f64 	%fd85, %fd4, 0d3FF71547652B82FE, 0d4338000000000000;
	{
	.reg .b32 %temp; 
	mov.b64 	{%r5, %temp}, %fd85;
	}
	mov.f64 	%fd86, 0dC338000000000000;
	add.rn.f64 	%fd87, %fd85, %fd86;
	fma.rn.f64 	%fd88, %fd87, 0dBFE62E42FEFA39EF, %fd4;
	fma.rn.f64 	%fd89, %fd87, 0dBC7ABC9E3B39803F, %fd88;
	fma.rn.f64 	%fd90, %fd89, 0d3E5ADE1569CE2BDF, 0d3E928AF3FCA213EA;
	fma.rn.f64 	%fd91, %fd90, %fd89, 0d3EC71DEE62401315;
	fma.rn.f64 	%fd92, %fd91, %fd89, 0d3EFA01997C89EB71;
	fma.rn.f64 	%fd93, %fd92, %fd89, 0d3F2A01A014761F65;
	fma.rn.f64 	%fd94, %fd93, %fd89, 0d3F56C16C1852B7AF;
	fma.rn.f64 	%fd95, %fd94, %fd89, 0d3F81111111122322;
	fma.rn.f64 	%fd96, %fd95, %fd89, 0d3FA55555555502A1;
	fma.rn.f64 	%fd97, %fd96, %fd89, 0d3FC5555555555511;
	fma.rn.f64 	%fd98, %fd97, %fd89, 0d3FE000000000000B;
	fma.rn.f64 	%fd99, %fd98, %fd89, 0d3FF0000000000000;
	fma.rn.f64 	%fd100, %fd99, %fd89, 0d3FF0000000000000;
	{
	.reg .b32 %temp; 
	mov.b64 	{%r6, %temp}, %fd100;
	}
	{
	.reg .b32 %temp; 
	mov.b64 	{%temp, %r7}, %fd100;
	}
	shl.b32 	%r33, %r5, 20;
	add.s32 	%r34, %r33, %r7;
	mov.b64 	%fd108, {%r6, %r34};
	{
	.reg .b32 %temp; 
	mov.b64 	{%temp, %r35}, %fd4;
	}
	mov.b32 	%f2, %r35;
	abs.f32 	%f1, %f2;
	setp.lt.f32 	%p4, %f1, 0f4086232B;
	@%p4 bra 	$L__BB4_5;
	setp.lt.f64 	%p5, %fd4, 0d0000000000000000;
	add.f64 	%fd101, %fd4, 0d7FF0000000000000;
	selp.f64 	%fd108, 0d0000000000000000, %fd101, %p5;
	setp.geu.f32 	%p6, %f1, 0f40874800;
	@%p6 bra 	$L__BB4_5;
	shr.u32 	%r36, %r5, 31;
	add.s32 	%r37, %r5, %r36;
	shr.s32 	%r38, %r37, 1;
	shl.b32 	%r39, %r38, 20;
	add.s32 	%r40, %r7, %r39;
	mov.b64 	%fd102, {%r6, %r40};
	sub.s32 	%r41, %r5, %r38;
	shl.b32 	%r42, %r41, 20;
	add.s32 	%r43, %r42, 1072693248;
	mov.b32 	%r44, 0;
	mov.b64 	%fd103, {%r44, %r43};
	mul.f64 	%fd108, %fd103, %fd102;
$L__BB4_5:
	abs.f64 	%fd104, %fd108;
	setp.eq.f64 	%p7, %fd104, 0d7FF0000000000000;
	fma.rn.f64 	%fd105, %fd108, %fd5, %fd108;
	selp.f64 	%fd106, %fd108, %fd105, %p7;
	st.param.f64 	[func_retval0], %fd106;
	ret;

}


// ===== COMPILED SASS (sm_100) =====

	.target	sm_100

	.elftype	@"ET_EXEC"


//--------------------- .note.nv.tkinfo           --------------------------
	.section	.note.nv.tkinfo,"",@"SHT_NOTE"
	.sectionflags	@"SHF_NOTE_NV_TKINFO"
	.tkinfo
        /*0018*/ 	.word	0x00000002
        /*0030*/ 	.string	""
        /*0030*/ 	.string	"ptxas"
        /*0030*/ 	.string	"Cuda compilation tools, release 13.0, V13.0.88"
        /*0030*/ 	.string	"Build cuda_13.0.r13.0/compiler.36424714_0"
        /*0030*/ 	.string	"-arch sm_100 -m 64 "



//--------------------- .note.nv.cuinfo           --------------------------
	.section	.note.nv.cuinfo,"",@"SHT_NOTE"
	.sectionflags	@"SHF_NOTE_NV_CUINFO"
        /*0018*/ 	.short	0x0002
        /*001a*/ 	.short	0x0064
        /*001c*/ 	.short	0x0082
	.zero		2


//--------------------- .nv.info                  --------------------------
	.section	.nv.info,"",@"SHT_CUDA_INFO"
	.align	4


	//----- nvinfo : EIATTR_REGCOUNT
	.align		4
        /*0000*/ 	.byte	0x04, 0x2f
        /*0002*/ 	.short	(.L_1 - .L_0)
	.align		4
.L_0:
        /*0004*/ 	.word	index@(_Z20dodawanie_float_fillPfi)
        /*0008*/ 	.word	0x0000001c


	//----- nvinfo : EIATTR_FRAME_SIZE
	.align		4
.L_1:
        /*000c*/ 	.byte	0x04, 0x11
        /*000e*/ 	.short	(.L_3 - .L_2)
	.align		4
.L_2:
        /*0010*/ 	.word	index@($_Z20dodawanie_float_fillPfi$__internal_accurate_pow)
        /*0014*/ 	.word	0x00000000


	//----- nvinfo : EIATTR_FRAME_SIZE
	.align		4
.L_3:
        /*0018*/ 	.byte	0x04, 0x11
        /*001a*/ 	.short	(.L_5 - .L_4)
	.align		4
.L_4:
        /*001c*/ 	.word	index@($__internal_1_$__cuda_sm20_div_rn_f64_full)
        /*0020*/ 	.word	0x00000000


	//----- nvinfo : EIATTR_FRAME_SIZE
	.align		4
.L_5:
        /*0024*/ 	.byte	0x04, 0x11
        /*0026*/ 	.short	(.L_7 - .L_6)
	.align		4
.L_6:
        /*0028*/ 	.word	index@(_Z20dodawanie_float_fillPfi)
        /*002c*/ 	.word	0x00000000


	//----- nvinfo : EIATTR_REGCOUNT
	.align		4
.L_7:
        /*0030*/ 	.byte	0x04, 0x2f
        /*0032*/ 	.short	(.L_9 - .L_8)
	.align		4
.L_8:
        /*0034*/ 	.word	index@(_Z15dodawanie_floatPfii)
        /*0038*/ 	.word	0x0000000a


	//----- nvinfo : EIATTR_FRAME_SIZE
	.align		4
.L_9:
        /*003c*/ 	.byte	0x04, 0x11
        /*003e*/ 	.short	(.L_11 - .L_10)
	.align		4
.L_10:
        /*0040*/ 	.word	index@(_Z15dodawanie_floatPfii)
        /*0044*/ 	.word	0x00000000


	//----- nvinfo : EIATTR_REGCOUNT
	.align		4
.L_11:
        /*0048*/ 	.byte	0x04, 0x2f
        /*004a*/ 	.short	(.L_13 - .L_12)
	.align		4
.L_12:
        /*004c*/ 	.word	index@(_Z21dodawanie_double_fillPdi)
        /*0050*/ 	.word	0x0000001c


	//----- nvinfo : EIATTR_FRAME_SIZE
	.align		4
.L_13:
        /*0054*/ 	.byte	0x04, 0x11
        /*0056*/ 	.short	(.L_15 - .L_14)
	.align		4
.L_14:
        /*0058*/ 	.word	index@($_Z21dodawanie_double_fillPdi$__internal_accurate_pow)
        /*005c*/ 	.word	0x00000000


	//----- nvinfo : EIATTR_FRAME_SIZE
	.align		4
.L_15:
        /*0060*/ 	.byte	0x04, 0x11
        /*0062*/ 	.short	(.L_17 - .L_16)
	.align		4
.L_16:
        /*0064*/ 	.word	index@($__internal_0_$__cuda_sm20_div_rn_f64_full)
        /*0068*/ 	.word	0x00000000


	//----- nvinfo : EIATTR_FRAME_SIZE
	.align		4
.L_17:
        /*006c*/ 	.byte	0x04, 0x11
        /*006e*/ 	.short	(.L_19 - .L_18)
	.align		4
.L_18:
        /*0070*/ 	.word	index@(_Z21dodawanie_double_fillPdi)
        /*0074*/ 	.word	0x00000000


	//----- nvinfo : EIATTR_REGCOUNT
	.align		4
.L_19:
        /*0078*/ 	.byte	0x04, 0x2f
        /*007a*/ 	.short	(.L_21 - .L_20)
	.align		4
.L_20:
        /*007c*/ 	.word	index@(_Z16dodawanie_doublePdii)
        /*0080*/ 	.word	0x0000000a


	//----- nvinfo : EIATTR_FRAME_SIZE
	.align		4
.L_21:
        /*0084*/ 	.byte	0x04, 0x11
        /*0086*/ 	.short	(.L_23 - .L_22)
	.align		4
.L_22:
        /*0088*/ 	.word	index@(_Z16dodawanie_doublePdii)
        /*008c*/ 	.word	0x00000000


	//----- nvinfo : EIATTR_MIN_STACK_SIZE
	.align		4
.L_23:
        /*0090*/ 	.byte	0x04, 0x12
        /*0092*/ 	.short	(.L_25 - .L_24)
	.align		4
.L_24:
        /*0094*/ 	.word	index@(_Z16dodawanie_doublePdii)
        /*0098*/ 	.word	0x00000000


	//----- nvinfo : EIATTR_MIN_STACK_SIZE
	.align		4
.L_25:
        /*009c*/ 	.byte	0x04, 0x12
        /*009e*/ 	.short	(.L_27 - .L_26)
	.align		4
.L_26:
        /*00a0*/ 	.word	index@(_Z21dodawanie_double_fillPdi)
        /*00a4*/ 	.word	0x00000000


	//----- nvinfo : EIATTR_MIN_STACK_SIZE
	.align		4
.L_27:
        /*00a8*/ 	.byte	0x04, 0x12
        /*00aa*/ 	.short	(.L_29 - .L_28)
	.align		4
.L_28:
        /*00ac*/ 	.word	index@(_Z15dodawanie_floatPfii)
        /*00b0*/ 	.word	0x00000000


	//----- nvinfo : EIATTR_MIN_STACK_SIZE
	.align		4
.L_29:
        /*00b4*/ 	.byte	0x04, 0x12
        /*00b6*/ 	.short	(.L_31 - .L_30)
	.align		4
.L_30:
        /*00b8*/ 	.word	index@(_Z20dodawanie_float_fillPfi)
        /*00bc*/ 	.word	0x00000000
.L_31:


//--------------------- .nv.compat                --------------------------
	.section	.nv.compat,"",@"SHT_CUDA_COMPAT_INFO"
	.align	4
        /*0000*/ 	.byte	0x02, 0x09, 0x00, 0x00, 0x02, 0x02, 0x01, 0x00, 0x02, 0x05, 0x05, 0x00, 0x03, 0x07, 0x01, 0x01
        /*0010*/ 	.byte	0x02, 0x03, 0x00, 0x00, 0x02, 0x06, 0x01, 0x00, 0x04, 0x0b, 0x08, 0x00, 0x01, 0x00, 0x00, 0x00
        /*0020*/ 	.byte	0x00, 0x00, 0x00, 0x00


//--------------------- .nv.info._Z16dodawanie_doublePdii --------------------------
	.section	.nv.info._Z16dodawanie_doublePdii,"",@"SHT_CUDA_INFO"
	.sectionflags	@""
	.align	4


	//----- nvinfo : EIATTR_CUDA_API_VERSION
	.align		4
        /*0000*/ 	.byte	0x04, 0x37
        /*0002*/ 	.short	(.L_33 - .L_32)
.L_32:
        /*0004*/ 	.word	0x00000082


	//----- nvinfo : EIATTR_KPARAM_INFO
	.align		4
.L_33:
        /*0008*/ 	.byte	0x04, 0x17
        /*000a*/ 	.short	(.L_35 - .L_34)
.L_34:
        /*000c*/ 	.word	0x00000000
        /*0010*/ 	.short	0x0002
        /*0012*/ 	.short	0x000c
        /*0014*/ 	.byte	0x00, 0xf0, 0x11, 0x00


	//----- nvinfo : EIATTR_KPARAM_INFO
	.align		4
.L_35:
        /*0018*/ 	.byte	0x04, 0x17
        /*001a*/ 	.short	(.L_37 - .L_36)
.L_36:
        /*001c*/ 	.word	0x00000000
        /*0020*/ 	.short	0x0001
        /*0022*/ 	.short	0x0008
        /*0024*/ 	.byte	0x00, 0xf0, 0x11, 0x00


	//----- nvinfo : EIATTR_KPARAM_INFO
	.align		4
.L_37:
        /*0028*/ 	.byte	0x04, 0x17
        /*002a*/ 	.short	(.L_39 - .L_38)
.L_38:
        /*002c*/ 	.word	0x00000000
        /*0030*/ 	.short	0x0000
        /*0032*/ 	.short	0x0000
        /*0034*/ 	.byte	0x00, 0xf5, 0x21, 0x00


	//----- nvinfo : EIATTR_SPARSE_MMA_MASK
	.align		4
.L_39:
        /*0038*/ 	.byte	0x03, 0x50
        /*003a*/ 	.short	0x0000


	//----- nvinfo : EIATTR_MAXREG_COUNT
	.align		4
        /*003c*/ 	.byte	0x03, 0x1b
        /*003e*/ 	.short	0x00ff


	//----- nvinfo : EIATTR_MERCURY_ISA_VERSION
	.align		4
        /*0040*/ 	.byte	0x03, 0x5f
        /*0042*/ 	.short	0x0101


	//----- nvinfo : EIATTR_VRC_CTA_INIT_COUNT
	.align		4
        /*0044*/ 	.byte	0x02, 0x4a
	.zero		1
	.zero		1


	//----- nvinfo : EIATTR_EXIT_INSTR_OFFSETS
	.align		4
        /*0048*/ 	.byte	0x04, 0x1c
        /*004a*/ 	.short	(.L_41 - .L_40)


	//   ....[0]....
.L_40:
        /*004c*/ 	.word	0x00000070


	//   ....[1]....
        /*0050*/ 	.word	0x00000110


	//----- nvinfo : EIATTR_CBANK_PARAM_SIZE
	.align		4
.L_41:
        /*0054*/ 	.byte	0x03, 0x19
        /*0056*/ 	.short	0x0010


	//----- nvinfo : EIATTR_PARAM_CBANK
	.align		4
        /*0058*/ 	.byte	0x04, 0x0a
        /*005a*/ 	.short	(.L_43 - .L_42)
	.align		4
.L_42:
        /*005c*/ 	.word	index@(.nv.constant0._Z16dodawanie_doublePdii)
        /*0060*/ 	.short	0x0380
        /*0062*/ 	.short	0x0010


	//----- nvinfo : EIATTR_SW_WAR
	.align		4
.L_43:
        /*0064*/ 	.byte	0x04, 0x36
        /*0066*/ 	.short	(.L_45 - .L_44)
.L_44:
        /*0068*/ 	.word	0x00000008
.L_45:


//--------------------- .nv.info._Z21dodawanie_double_fillPdi --------------------------
	.section	.nv.info._Z21dodawanie_double_fillPdi,"",@"SHT_CUDA_INFO"
	.sectionflags	@""
	.align	4


	//----- nvinfo : EIATTR_CUDA_API_VERSION
	.align		4
        /*0000*/ 	.byte	0x04, 0x37
        /*0002*/ 	.short	(.L_47 - .L_46)
.L_46:
        /*0004*/ 	.word	0x00000082


	//----- nvinfo : EIATTR_KPARAM_INFO
	.align		4
.L_47:
        /*0008*/ 	.byte	0x04, 0x17
        /*000a*/ 	.short	(.L_49 - .L_48)
.L_48:
        /*000c*/ 	.word	0x00000000
        /*0010*/ 	.short	0x0001
        /*0012*/ 	.short	0x0008
        /*0014*/ 	.byte	0x00, 0xf0, 0x11, 0x00


	//----- nvinfo : EIATTR_KPARAM_INFO
	.align		4
.L_49:
        /*0018*/ 	.byte	0x04, 0x17
        /*001a*/ 	.short	(.L_51 - .L_50)
.L_50:
        /*001c*/ 	.word	0x00000000
        /*0020*/ 	.short	0x0000
        /*0022*/ 	.short	0x0000
        /*0024*/ 	.byte	0x00, 0xf5, 0x21, 0x00


	//----- nvinfo : EIATTR_SPARSE_MMA_MASK
	.align		4
.L_51:
        /*0028*/ 	.byte	0x03, 0x50
        /*002a*/ 	.short	0x0000


	//----- nvinfo : EIATTR_MAXREG_COUNT
	.align		4
        /*002c*/ 	.byte	0x03, 0x1b
        /*002e*/ 	.short	0x00ff


	//----- nvinfo : EIATTR_MERCURY_ISA_VERSION
	.align		4
        /*0030*/ 	.byte	0x03, 0x5f
        /*0032*/ 	.short	0x0101


	//----- nvinfo : EIATTR_VRC_CTA_INIT_COUNT
	.align		4
        /*0034*/ 	.byte	0x02, 0x4a
	.zero		1
	.zero		1


	//----- nvinfo : EIATTR_EXIT_INSTR_OFFSETS
	.align		4
        /*0038*/ 	.byte	0x04, 0x1c
        /*003a*/ 	.short	(.L_53 - .L_52)


	//   ....[0]....
.L_52:
        /*003c*/ 	.word	0x00000080


	//   ....[1]....
        /*0040*/ 	.word	0x00000360


	//----- nvinfo : EIATTR_CRS_STACK_SIZE
	.align		4
.L_53:
        /*0044*/ 	.byte	0x04, 0x1e
        /*0046*/ 	.short	(.L_55 - .L_54)
.L_54:
        /*0048*/ 	.word	0x00000000


	//----- nvinfo : EIATTR_CBANK_PARAM_SIZE
	.align		4
.L_55:
        /*004c*/ 	.byte	0x03, 0x19
        /*004e*/ 	.short	0x000c


	//----- nvinfo : EIATTR_PARAM_CBANK
	.align		4
        /*0050*/ 	.byte	0x04, 0x0a
        /*0052*/ 	.short	(.L_57 - .L_56)
	.align		4
.L_56:
        /*0054*/ 	.word	index@(.nv.constant0._Z21dodawanie_double_fillPdi)
        /*0058*/ 	.short	0x0380
        /*005a*/ 	.short	0x000c


	//----- nvinfo : EIATTR_SW_WAR
	.align		4
.L_57:
        /*005c*/ 	.byte	0x04, 0x36
        /*005e*/ 	.short	(.L_59 - .L_58)
.L_58:
        /*0060*/ 	.word	0x00000008
.L_59:


//--------------------- .nv.info._Z15dodawanie_floatPfii --------------------------
	.section	.nv.info._Z15dodawanie_floatPfii,"",@"SHT_CUDA_INFO"
	.sectionflags	@""
	.align	4


	//----- nvinfo : EIATTR_CUDA_API_VERSION
	.align		4
        /*0000*/ 	.byte	0x04, 0x37
        /*0002*/ 	.short	(.L_61 - .L_60)
.L_60:
        /*0004*/ 	.word	0x00000082


	//----- nvinfo : EIATTR_KPARAM_INFO
	.align		4
.L_61:
        /*0008*/ 	.byte	0x04, 0x17
        /*000a*/ 	.short	(.L_63 - .L_62)
.L_62:
        /*000c*/ 	.word	0x00000000
        /*0010*/ 	.short	0x0002
        /*0012*/ 	.short	0x000c
        /*0014*/ 	.byte	0x00, 0xf0, 0x11, 0x00


	//----- nvinfo : EIATTR_KPARAM_INFO
	.align		4
.L_63:
        /*0018*/ 	.byte	0x04, 0x17
        /*001a*/ 	.short	(.L_65 - .L_64)
.L_64:
        /*001c*/ 	.word	0x00000000
        /*0020*/ 	.short	0x0001
        /*0022*/ 	.short	0x0008
        /*0024*/ 	.byte	0x00, 0xf0, 0x11, 0x00


	//----- nvinfo : EIATTR_KPARAM_INFO
	.align		4
.L_65:
        /*0028*/ 	.byte	0x04, 0x17
        /*002a*/ 	.short	(.L_67 - .L_66)
.L_66:
        /*002c*/ 	.word	0x00000000
        /*0030*/ 	.short	0x0000
        /*0032*/ 	.short	0x0000
        /*0034*/ 	.byte	0x00, 0xf5, 0x21, 0x00


	//----- nvinfo : EIATTR_SPARSE_MMA_MASK
	.align		4
.L_67:
        /*0038*/ 	.byte	0x03, 0x50
        /*003a*/ 	.short	0x0000


	//----- nvinfo : EIATTR_MAXREG_COUNT
	.align		4
        /*003c*/ 	.byte	0x03, 0x1b
        /*003e*/ 	.short	0x00ff


	//----- nvinfo : EIATTR_MERCURY_ISA_VERSION
	.align		4
        /*0040*/ 	.byte	0x03, 0x5f
        /*0042*/ 	.short	0x0101


	//----- nvinfo : EIATTR_VRC_CTA_INIT_COUNT
	.align		4
        /*0044*/ 	.byte	0x02, 0x4a
	.zero		1
	.zero		1


	//----- nvinfo : EIATTR_EXIT_INSTR_OFFSETS
	.align		4
        /*0048*/ 	.byte	0x04, 0x1c
        /*004a*/ 	.short	(.L_69 - .L_68)


	//   ....[0]....
.L_68:
        /*004c*/ 	.word	0x00000070


	//   ....[1]....
        /*0050*/ 	.word	0x00000110


	//----- nvinfo : EIATTR_CBANK_PARAM_SIZE
	.align		4
.L_69:
        /*0054*/ 	.byte	0x03, 0x19
        /*0056*/ 	.short	0x0010


	//----- nvinfo : EIATTR_PARAM_CBANK
	.align		4
        /*0058*/ 	.byte	0x04, 0x0a
        /*005a*/ 	.short	(.L_71 - .L_70)
	.align		4
.L_70:
        /*005c*/ 	.word	index@(.nv.constant0._Z15dodawanie_floatPfii)
        /*0060*/ 	.short	0x0380
        /*0062*/ 	.short	0x0010


	//----- nvinfo : EIATTR_SW_WAR
	.align		4
.L_71:
        /*0064*/ 	.byte	0x04, 0x36
        /*0066*/ 	.short	(.L_73 - .L_72)
.L_72:
        /*0068*/ 	.word	0x00000008
.L_73:


//--------------------- .nv.info._Z20dodawanie_float_fillPfi --------------------------
	.section	.nv.info._Z20dodawanie_float_fillPfi,"",@"SHT_CUDA_INFO"
	.sectionflags	@""
	.align	4


	//----- nvinfo : EIATTR_CUDA_API_VERSION
	.align		4
        /*0000*/ 	.byte	0x04, 0x37
        /*0002*/ 	.short	(.L_75 - .L_74)
.L_74:
        /*0004*/ 	.word	0x00000082


	//----- nvinfo : EIATTR_KPARAM_INFO
	.align		4
.L_75:
        /*0008*/ 	.byte	0x04, 0x17
        /*000a*/ 	.short	(.L_77 - .L_76)
.L_76:
        /*000c*/ 	.word	0x00000000
        /*0010*/ 	.short	0x0001
        /*0012*/ 	.short	0x0008
        /*0014*/ 	.byte	0x00, 0xf0, 0x11, 0x00


	//----- nvinfo : EIATTR_KPARAM_INFO
	.align		4
.L_77:
        /*0018*/ 	.byte	0x04, 0x17
        /*001a*/ 	.short	(.L_79 - .L_78)
.L_78:
        /*001c*/ 	.word	0x00000000
        /*0020*/ 	.short	0x0000
        /*0022*/ 	.short	0x0000
        /*0024*/ 	.byte	0x00, 0xf5, 0x21, 0x00


	//----- nvinfo : EIATTR_SPARSE_MMA_MASK
	.align		4
.L_79:
        /*0028*/ 	.byte	0x03, 0x50
        /*002a*/ 	.short	0x0000


	//----- nvinfo : EIATTR_MAXREG_COUNT
	.align		4
        /*002c*/ 	.byte	0x03, 0x1b
        /*002e*/ 	.short	0x00ff


	//----- nvinfo : EIATTR_MERCURY_ISA_VERSION
	.align		4
        /*0030*/ 	.byte	0x03, 0x5f
        /*0032*/ 	.short	0x0101


	//----- nvinfo : EIATTR_VRC_CTA_INIT_COUNT
	.align		4
        /*0034*/ 	.byte	0x02, 0x4a
	.zero		1
	.zero		1


	//----- nvinfo : EIATTR_EXIT_INSTR_OFFSETS
	.align		4
        /*0038*/ 	.byte	0x04, 0x1c
        /*003a*/ 	.short	(.L_81 - .L_80)


	//   ....[0]....
.L_80:
        /*003c*/ 	.word	0x00000080


	//   ....[1]....
        /*0040*/ 	.word	0x00000370


	//----- nvinfo : EIATTR_CRS_STACK_SIZE
	.align		4
.L_81:
        /*0044*/ 	.byte	0x04, 0x1e
        /*0046*/ 	.short	(.L_83 - .L_82)
.L_82:
        /*0048*/ 	.word	0x00000000


	//----- nvinfo : EIATTR_CBANK_PARAM_SIZE
	.align		4
.L_83:
        /*004c*/ 	.byte	0x03, 0x19
        /*004e*/ 	.short	0x000c


	//----- nvinfo : EIATTR_PARAM_CBANK
	.align		4
        /*0050*/ 	.byte	0x04, 0x0a
        /*0052*/ 	.short	(.L_85 - .L_84)
	.align		4
.L_84:
        /*0054*/ 	.word	index@(.nv.constant0._Z20dodawanie_float_fillPfi)
        /*0058*/ 	.short	0x0380
        /*005a*/ 	.short	0x000c


	//----- nvinfo : EIATTR_SW_WAR
	.align		4
.L_85:
        /*005c*/ 	.byte	0x04, 0x36
        /*005e*/ 	.short	(.L_87 - .L_86)
.L_86:
        /*0060*/ 	.word	0x00000008
.L_87:


//--------------------- .nv.callgraph             --------------------------
	.section	.nv.callgraph,"",@"SHT_CUDA_CALLGRAPH"
	.align	4
	.sectionentsize	8
	.align		4
        /*0000*/ 	.word	0x00000000
	.align		4
        /*0004*/ 	.word	0xffffffff
	.align		4
        /*0008*/ 	.word	0x00000000
	.align		4
        /*000c*/ 	.word	0xfffffffe
	.align		4
        /*0010*/ 	.word	0x00000000
	.align		4
        /*0014*/ 	.word	0xfffffffd
	.align		4
        /*0018*/ 	.word	0x00000000
	.align		4
        /*001c*/ 	.word	0xfffffffc


//--------------------- .text._Z16dodawanie_doublePdii --------------------------
	.section	.text._Z16dodawanie_doublePdii,"ax",@progbits
	.align	128
        .global         _Z16dodawanie_doublePdii
        .type           _Z16dodawanie_doublePdii,@function
        .size           _Z16dodawanie_doublePdii,(.L_x_26 - _Z16dodawanie_doublePdii)
        .other          _Z16dodawanie_doublePdii,@"STO_CUDA_ENTRY STV_DEFAULT"
_Z16dodawanie_doublePdii:
.text._Z16dodawanie_doublePdii:
[----:B------:R-:W-:Y:S01]  /*0000*/  LDC R1, c[0x0][0x37c] ;  /* 0x0000df00ff017b82 */ /* 0x000fe20000000800 */
[----:B------:R-:W0:Y:S07]  /*0010*/  S2R R5, SR_TID.X ;  /* 0x0000000000057919 */ /* 0x000e2e0000002100 */
[----:B------:R-:W0:Y:S01]  /*0020*/  S2UR UR4, SR_CTAID.X ;  /* 0x00000000000479c3 */ /* 0x000e220000002500 */
[----:B------:R-:W1:Y:S07]  /*0030*/  LDCU UR5, c[0x0][0x388] ;  /* 0x00007100ff0577ac */ /* 0x000e6e0008000800 */
[----:B------:R-:W0:Y:S02]  /*0040*/  LDC R0, c[0x0][0x360] ;  /* 0x0000d800ff007b82 */ /* 0x000e240000000800 */
[----:B0-----:R-:W-:-:S05]  /*0050*/  IMAD R5, R0, UR4, R5 ;  /* 0x0000000400057c24 */ /* 0x001fca000f8e0205 */
[----:B-1----:R-:W-:-:S13]  /*0060*/  ISETP.GE.AND P0, PT, R5, UR5, PT ;  /* 0x0000000505007c0c */ /* 0x002fda000bf06270 */
[----:B------:R-:W-:Y:S05]  /*0070*/  @P0 EXIT ;  /* 0x000000000000094d */ /* 0x000fea0003800000 */
[----:B------:R-:W0:Y:S01]  /*0080*/  LDC.64 R2, c[0x0][0x380] ;  /* 0x0000e000ff027b82 */ /* 0x000e220000000a00 */
[----:B------:R-:W1:Y:S07]  /*0090*/  LDCU.64 UR4, c[0x0][0x358] ;  /* 0x00006b00ff0477ac */ /* 0x000e6e0008000a00 */
[----:B------:R-:W2:Y:S01]  /*00a0*/  LDC R7, c[0x0][0x38c] ;  /* 0x0000e300ff077b82 */ /* 0x000ea20000000800 */
[----:B0-----:R-:W-:-:S05]  /*00b0*/  IMAD.WIDE R2, R5, 0x8, R2 ;  /* 0x0000000805027825 */ /* 0x001fca00078e0202 */
[----:B-1----:R-:W3:Y:S01]  /*00c0*/  LDG.E.64 R4, desc[UR4][R2.64] ;  /* 0x0000000402047981 */ /* 0x002ee2000c1e1b00 */
[----:B--2---:R-:W-:-:S06]  /*00d0*/  IMAD.WIDE R6, R7, 0x8, R2 ;  /* 0x0000000807067825 */ /* 0x004fcc00078e0202 */
[----:B------:R-:W3:Y:S02]  /*00e0*/  LDG.E.64 R6, desc[UR4][R6.64] ;  /* 0x0000000406067981 */ /* 0x000ee4000c1e1b00 */
[----:B---3--:R-:W-:-:S07]  /*00f0*/  DADD R4, R4, R6 ;  /* 0x0000000004047229 */ /* 0x008fce0000000006 */
[----:B------:R-:W-:Y:S01]  /*0100*/  STG.E.64 desc[UR4][R2.64], R4 ;  /* 0x0000000402007986 */ /* 0x000fe2000c101b04 */
[----:B------:R-:W-:Y:S05]  /*0110*/  EXIT ;  /* 0x000000000000794d */ /* 0x000fea0003800000 */
.L_x_0:
[----:B------:R-:W-:-:S00]  /*0120*/  BRA `(.L_x_0) ;  /* 0xfffffffc00fc7947 */ /* 0x000fc0000383ffff */
[----:B------:R-:W-:-:S00]  /*0130*/  NOP ;  /* 0x0000000000007918 */ /* 0x000fc00000000000 */
        /* <DEDUP_REMOVED lines=12> */
.L_x_26:


//--------------------- .text._Z21dodawanie_double_fillPdi --------------------------
	.section	.text._Z21dodawanie_double_fillPdi,"ax",@progbits
	.align	128
        .global         _Z21dodawanie_double_fillPdi
        .type           _Z21dodawanie_double_fillPdi,@function
        .size           _Z21dodawanie_double_fillPdi,(.L_x_23 - _Z21dodawanie_double_fillPdi)
        .other          _Z21dodawanie_double_fillPdi,@"STO_CUDA_ENTRY STV_DEFAULT"
_Z21dodawanie_double_fillPdi:
.text._Z21dodawanie_double_fillPdi:
[----:B------:R-:W-:Y:S01]  /*0000*/  LDC R1, c[0x0][0x37c] ;  /* 0x0000df00ff017b82 */ /* 0x000fe20000000800 */
[----:B------:R-:W0:Y:S07]  /*0010*/  S2R R0, SR_TID.X ;  /* 0x0000000000007919 */ /* 0x000e2e0000002100 */
[----:B------:R-:W0:Y:S01]  /*0020*/  S2UR UR4, SR_CTAID.X ;  /* 0x00000000000479c3 */ /* 0x000e220000002500 */
[----:B------:R-:W1:Y:S07]  /*0030*/  LDCU UR5, c[0x0][0x388] ;  /* 0x00007100ff0577ac */ /* 0x000e6e0008000800 */
[----:B------:R-:W0:Y:S02]  /*0040*/  LDC R3, c[0x0][0x360] ;  /* 0x0000d800ff037b82 */ /* 0x000e240000000800 */
[----:B0-----:R-:W-:-:S04]  /*0050*/  IMAD R0, R3, UR4, R0 ;  /* 0x0000000403007c24 */ /* 0x001fc8000f8e0200 */
[----:B------:R-:W-:-:S05]  /*0060*/  VIADD R11, R0, 0x1 ;  /* 0x00000001000b7836 */ /* 0x000fca0000000000 */
[----:B-1----:R-:W-:-:S13]  /*0070*/  ISETP.GT.AND P0, PT, R11, UR5, PT ;  /* 0x000000050b007c0c */ /* 0x002fda000bf04270 */
[----:B------:R-:W-:Y:S05]  /*0080*/  @P0 EXIT ;  /* 0x000000000000094d */ /* 0x000fea0003800000 */
[----:B------:R-:W0:Y:S01]  /*0090*/  I2F.F64 R2, R0 ;  /* 0x0000000000027312 */ /* 0x000e220000201c00 */
[----:B------:R-:W-:Y:S01]  /*00a0*/  BSSY.RECONVERGENT B0, `(.L_x_1) ;  /* 0x000000a000007945 */ /* 0x000fe20003800200 */
[----:B------:R-:W-:Y:S02]  /*00b0*/  MOV R10, 0x140 ;  /* 0x00000140000a7802 */ /* 0x000fe40000000f00 */
[----:B0-----:R-:W-:-:S04]  /*00c0*/  SHF.R.U32.HI R4, RZ, 0x14, R3 ;  /* 0x00000014ff047819 */ /* 0x001fc80000011603 */
[----:B------:R-:W-:-:S05]  /*00d0*/  LOP3.LUT R4, R4, 0x7ff, RZ, 0xc0, !PT ;  /* 0x000007ff04047812 */ /* 0x000fca00078ec0ff */
[----:B------:R-:W-:-:S05]  /*00e0*/  VIADD R5, R4, 0xfffffc0c ;  /* 0xfffffc0c04057836 */ /* 0x000fca0000000000 */
[CC--:B------:R-:W-:Y:S02]  /*00f0*/  SHF.L.U32 R4, R2.reuse, R5.reuse, RZ ;  /* 0x0000000502047219 */ /* 0x0c0fe400000006ff */
[----:B------:R-:W-:Y:S02]  /*0100*/  SHF.L.U64.HI R5, R2, R5, R3 ;  /* 0x0000000502057219 */ /* 0x000fe40000010203 */
[----:B------:R-:W-:-:S04]  /*0110*/  ISETP.NE.U32.AND P0, PT, R4, RZ, PT ;  /* 0x000000ff0400720c */ /* 0x000fc80003f05070 */
[----:B------:R-:W-:-:S13]  /*0120*/  ISETP.NE.AND.EX P0, PT, R5, -0x80000000, PT, P0 ;  /* 0x800000000500780c */ /* 0x000fda0003f05300 */
[----:B------:R-:W-:Y:S05]  /*0130*/  CALL.REL.NOINC `($_Z21dodawanie_double_fillPdi$__internal_accurate_pow) ;  /* 0x0000000800087944 */ /* 0x000fea0003c00000 */
[----:B------:R-:W-:Y:S05]  /*0140*/  BSYNC.RECONVERGENT B0 ;  /* 0x0000000000007941 */ /* 0x000fea0003800200 */
.L_x_1:
[----:B------:R-:W-:Y:S01]  /*0150*/  LEA R6, R11, 0xffffffff, 0x1 ;  /* 0xffffffff0b067811 */ /* 0x000fe200078e08ff */
[----:B------:R-:W-:Y:S01]  /*0160*/  IMAD.MOV.U32 R2, RZ, RZ, 0x1 ;  /* 0x00000001ff027424 */ /* 0x000fe200078e00ff */
[----:B------:R-:W0:Y:S01]  /*0170*/  LDCU.64 UR4, c[0x0][0x358] ;  /* 0x00006b00ff0477ac */ /* 0x000e220008000a00 */
[----:B------:R-:W-:Y:S01]  /*0180*/  IMAD.MOV.U32 R8, RZ, RZ, R13 ;  /* 0x000000ffff087224 */ /* 0x000fe200078e000d */
[----:B------:R-:W-:Y:S01]  /*0190*/  BSSY.RECONVERGENT B0, `(.L_x_2) ;  /* 0x0000019000007945 */ /* 0x000fe20003800200 */
[----:B------:R-:W-:Y:S01]  /*01a0*/  IMAD.MOV.U32 R9, RZ, RZ, R12 ;  /* 0x000000ffff097224 */ /* 0x000fe200078e000c */
[----:B------:R-:W1:Y:S05]  /*01b0*/  I2F.F64 R6, R6 ;  /* 0x0000000600067312 */ /* 0x000e6a0000201c00 */
[----:B------:R-:W-:-:S03]  /*01c0*/  DADD R8, -RZ, -R8 ;  /* 0x00000000ff087229 */ /* 0x000fc60000000908 */
[----:B-1----:R-:W1:Y:S07]  /*01d0*/  MUFU.RCP64H R3, R7 ;  /* 0x0000000700037308 */ /* 0x002e6e0000001800 */
[----:B------:R-:W-:Y:S02]  /*01e0*/  FSEL R8, R8, R13, !P0 ;  /* 0x0000000d08087208 */ /* 0x000fe40004000000 */
[----:B------:R-:W-:Y:S02]  /*01f0*/  FSEL R9, R9, R12, !P0 ;  /* 0x0000000c09097208 */ /* 0x000fe40004000000 */
[----:B------:R-:W-:Y:S01]  /*0200*/  ISETP.NE.AND P0, PT, R0, RZ, PT ;  /* 0x000000ff0000720c */ /* 0x000fe20003f05270 */
[----:B-1----:R-:W-:-:S08]  /*0210*/  DFMA R4, -R6, R2, 1 ;  /* 0x3ff000000604742b */ /* 0x002fd00000000102 */
[----:B------:R-:W-:-:S08]  /*0220*/  DFMA R4, R4, R4, R4 ;  /* 0x000000040404722b */ /* 0x000fd00000000004 */
[----:B------:R-:W-:Y:S02]  /*0230*/  DFMA R4, R2, R4, R2 ;  /* 0x000000040204722b */ /* 0x000fe40000000002 */
[----:B------:R-:W-:-:S06]  /*0240*/  DMUL R2, R8, 4 ;  /* 0x4010000008027828 */ /* 0x000fcc0000000000 */
[----:B------:R-:W-:-:S04]  /*0250*/  DFMA R8, -R6, R4, 1 ;  /* 0x3ff000000608742b */ /* 0x000fc80000000104 */
[----:B------:R-:W-:Y:S02]  /*0260*/  FSEL R12, R2, RZ, P0 ;  /* 0x000000ff020c7208 */ /* 0x000fe40000000000 */
[----:B------:R-:W-:Y:S02]  /*0270*/  FSEL R13, R3, 2.25, P0 ;  /* 0x40100000030d7808 */ /* 0x000fe40000000000 */
[----:B------:R-:W-:Y:S02]  /*0280*/  DFMA R8, R4, R8, R4 ;  /* 0x000000080408722b */ /* 0x000fe40000000004 */
[----:B------:R-:W-:-:S06]  /*0290*/  FSETP.GEU.AND P1, PT, |R13|, 6.5827683646048100446e-37, PT ;  /* 0x036000000d00780b */ /* 0x000fcc0003f2e200 */
[----:B------:R-:W-:-:S08]  /*02a0*/  DMUL R2, R8, R12 ;  /* 0x0000000c08027228 */ /* 0x000fd00000000000 */
[----:B------:R-:W-:-:S08]  /*02b0*/  DFMA R4, -R6, R2, R12 ;  /* 0x000000020604722b */ /* 0x000fd0000000010c */
[----:B------:R-:W-:-:S10]  /*02c0*/  DFMA R2, R8, R4, R2 ;  /* 0x000000040802722b */ /* 0x000fd40000000002 */
[----:B------:R-:W-:-:S05]  /*02d0*/  FFMA R4, RZ, R7, R3 ;  /* 0x00000007ff047223 */ /* 0x000fca0000000003 */
[----:B------:R-:W-:-:S13]  /*02e0*/  FSETP.GT.AND P0, PT, |R4|, 1.469367938527859385e-39, PT ;  /* 0x001000000400780b */ /* 0x000fda0003f04200 */
[----:B0-----:R-:W-:Y:S05]  /*02f0*/  @P0 BRA P1, `(.L_x_3) ;  /* 0x0000000000080947 */ /* 0x001fea0000800000 */
[----:B------:R-:W-:-:S07]  /*0300*/  MOV R10, 0x320 ;  /* 0x00000320000a7802 */ /* 0x000fce0000000f00 */
[----:B------:R-:W-:Y:S05]  /*0310*/  CALL.REL.NOINC `($__internal_0_$__cuda_sm20_div_rn_f64_full) ;  /* 0x0000000000147944 */ /* 0x000fea0003c00000 */
.L_x_3:
[----:B------:R-:W-:Y:S05]  /*0320*/  BSYNC.RECONVERGENT B0 ;  /* 0x0000000000007941 */ /* 0x000fea0003800200 */
.L_x_2:
[----:B------:R-:W0:Y:S02]  /*0330*/  LDC.64 R4, c[0x0][0x380] ;  /* 0x0000e000ff047b82 */ /* 0x000e240000000a00 */
[----:B0-----:R-:W-:-:S05]  /*0340*/  IMAD.WIDE R4, R0, 0x8, R4 ;  /* 0x0000000800047825 */ /* 0x001fca00078e0204 */
[----:B------:R-:W-:Y:S01]  /*0350*/  STG.E.64 desc[UR4][R4.64], R2 ;  /* 0x0000000204007986 */ /* 0x000fe2000c101b04 */
[----:B------:R-:W-:Y:S05]  /*0360*/  EXIT ;  /* 0x000000000000794d */ /* 0x000fea0003800000 */
        .weak           $__internal_0_$__cuda_sm20_div_rn_f64_full
        .type           $__internal_0_$__cuda_sm20_div_rn_f64_full,@function
        .size           $__internal_0_$__cuda_sm20_div_rn_f64_full,($_Z21dodawanie_double_fillPdi$__internal_accurate_pow - $__internal_0_$__cuda_sm20_div_rn_f64_full)
$__internal_0_$__cuda_sm20_div_rn_f64_full:
[C---:B------:R-:W-:Y:S01]  /*0370*/  FSETP.GEU.AND P0, PT, |R7|.reuse, 1.469367938527859385e-39, PT ;  /* 0x001000000700780b */ /* 0x040fe20003f0e200 */
[----:B------:R-:W-:Y:S01]  /*0380*/  IMAD.MOV.U32 R5, RZ, RZ, R13 ;  /* 0x000000ffff057224 */ /* 0x000fe200078e000d */
[C---:B------:R-:W-:Y:S01]  /*0390*/  LOP3.LUT R2, R7.reuse, 0x800fffff, RZ, 0xc0, !PT ;  /* 0x800fffff07027812 */ /* 0x040fe200078ec0ff */
[----:B------:R-:W-:Y:S01]  /*03a0*/  IMAD.MOV.U32 R16, RZ, RZ, 0x1 ;  /* 0x00000001ff107424 */ /* 0x000fe200078e00ff */
[----:B------:R-:W-:Y:S01]  /*03b0*/  LOP3.LUT R14, R7, 0x7ff00000, RZ, 0xc0, !PT ;  /* 0x7ff00000070e7812 */ /* 0x000fe200078ec0ff */
[----:B------:R-:W-:Y:S01]  /*03c0*/  IMAD.MOV.U32 R4, RZ, RZ, R12 ;  /* 0x000000ffff047224 */ /* 0x000fe200078e000c */
[----:B------:R-:W-:Y:S01]  /*03d0*/  LOP3.LUT R3, R2, 0x3ff00000, RZ, 0xfc, !PT ;  /* 0x3ff0000002037812 */ /* 0x000fe200078efcff */
[----:B------:R-:W-:Y:S01]  /*03e0*/  IMAD.MOV.U32 R2, RZ, RZ, R6 ;  /* 0x000000ffff027224 */ /* 0x000fe200078e0006 */
[C---:B------:R-:W-:Y:S01]  /*03f0*/  FSETP.GEU.AND P2, PT, |R5|.reuse, 1.469367938527859385e-39, PT ;  /* 0x001000000500780b */ /* 0x040fe20003f4e200 */
[----:B------:R-:W-:Y:S01]  /*0400*/  BSSY.RECONVERGENT B1, `(.L_x_4) ;  /* 0x0000051000017945 */ /* 0x000fe20003800200 */
[----:B------:R-:W-:-:S03]  /*0410*/  LOP3.LUT R11, R5, 0x7ff00000, RZ, 0xc0, !PT ;  /* 0x7ff00000050b7812 */ /* 0x000fc600078ec0ff */
[----:B------:R-:W-:Y:S01]  /*0420*/  @!P0 DMUL R2, R6, 8.98846567431157953865e+307 ;  /* 0x7fe0000006028828 */ /* 0x000fe20000000000 */
[----:B------:R-:W-:-:S05]  /*0430*/  ISETP.GE.U32.AND P1, PT, R11, R14, PT ;  /* 0x0000000e0b00720c */ /* 0x000fca0003f26070 */
[----:B------:R-:W0:Y:S02]  /*0440*/  MUFU.RCP64H R17, R3 ;  /* 0x0000000300117308 */ /* 0x000e240000001800 */
[----:B------:R-:W-:Y:S01]  /*0450*/  @!P2 LOP3.LUT R12, R7, 0x7ff00000, RZ, 0xc0, !PT ;  /* 0x7ff00000070ca812 */ /* 0x000fe200078ec0ff */
[----:B------:R-:W-:-:S03]  /*0460*/  @!P2 IMAD.MOV.U32 R18, RZ, RZ, RZ ;  /* 0x000000ffff12a224 */ /* 0x000fc600078e00ff */
[----:B------:R-:W-:Y:S01]  /*0470*/  @!P2 ISETP.GE.U32.AND P3, PT, R11, R12, PT ;  /* 0x0000000c0b00a20c */ /* 0x000fe20003f66070 */
[----:B------:R-:W-:-:S05]  /*0480*/  IMAD.MOV.U32 R12, RZ, RZ, 0x1ca00000 ;  /* 0x1ca00000ff0c7424 */ /* 0x000fca00078e00ff */
[----:B------:R-:W-:-:S04]  /*0490*/  @!P2 SEL R13, R12, 0x63400000, !P3 ;  /* 0x634000000c0da807 */ /* 0x000fc80005800000 */
[----:B------:R-:W-:Y:S01]  /*04a0*/  @!P2 LOP3.LUT R13, R13, 0x80000000, R5, 0xf8, !PT ;  /* 0x800000000d0da812 */ /* 0x000fe200078ef805 */
[----:B0-----:R-:W-:-:S03]  /*04b0*/  DFMA R8, R16, -R2, 1 ;  /* 0x3ff000001008742b */ /* 0x001fc60000000802 */
[----:B------:R-:W-:-:S05]  /*04c0*/  @!P2 LOP3.LUT R19, R13, 0x100000, RZ, 0xfc, !PT ;  /* 0x001000000d13a812 */ /* 0x000fca00078efcff */
[----:B------:R-:W-:-:S08]  /*04d0*/  DFMA R8, R8, R8, R8 ;  /* 0x000000080808722b */ /* 0x000fd00000000008 */
[----:B------:R-:W-:Y:S01]  /*04e0*/  DFMA R16, R16, R8, R16 ;  /* 0x000000081010722b */ /* 0x000fe20000000010 */
[----:B------:R-:W-:Y:S01]  /*04f0*/  SEL R9, R12, 0x63400000, !P1 ;  /* 0x634000000c097807 */ /* 0x000fe20004800000 */
[----:B------:R-:W-:-:S03]  /*0500*/  IMAD.MOV.U32 R8, RZ, RZ, R4 ;  /* 0x000000ffff087224 */ /* 0x000fc600078e0004 */
[----:B------:R-:W-:-:S03]  /*0510*/  LOP3.LUT R9, R9, 0x800fffff, R5, 0xf8, !PT ;  /* 0x800fffff09097812 */ /* 0x000fc600078ef805 */
[----:B------:R-:W-:-:S03]  /*0520*/  DFMA R20, R16, -R2, 1 ;  /* 0x3ff000001014742b */ /* 0x000fc60000000802 */
[----:B------:R-:W-:-:S05]  /*0530*/  @!P2 DFMA R8, R8, 2, -R18 ;  /* 0x400000000808a82b */ /* 0x000fca0000000812 */
[----:B------:R-:W-:Y:S01]  /*0540*/  DFMA R16, R16, R20, R16 ;  /* 0x000000141010722b */ /* 0x000fe20000000010 */
[----:B------:R-:W-:Y:S02]  /*0550*/  IMAD.MOV.U32 R21, RZ, RZ, R11 ;  /* 0x000000ffff157224 */ /* 0x000fe400078e000b */
[----:B------:R-:W-:Y:S01]  /*0560*/  IMAD.MOV.U32 R20, RZ, RZ, R14 ;  /* 0x000000ffff147224 */ /* 0x000fe200078e000e */
[----:B------:R-:W-:Y:S02]  /*0570*/  @!P0 LOP3.LUT R20, R3, 0x7ff00000, RZ, 0xc0, !PT ;  /* 0x7ff0000003148812 */ /* 0x000fe400078ec0ff */
[----:B------:R-:W-:Y:S02]  /*0580*/  @!P2 LOP3.LUT R21, R9, 0x7ff00000, RZ, 0xc0, !PT ;  /* 0x7ff000000915a812 */ /* 0x000fe400078ec0ff */
[----:B------:R-:W-:Y:S01]  /*0590*/  DMUL R18, R16, R8 ;  /* 0x0000000810127228 */ /* 0x000fe20000000000 */
[----:B------:R-:W-:Y:S02]  /*05a0*/  VIADD R22, R20, 0xffffffff ;  /* 0xffffffff14167836 */ /* 0x000fe40000000000 */
[----:B------:R-:W-:-:S05]  /*05b0*/  VIADD R13, R21, 0xffffffff ;  /* 0xffffffff150d7836 */ /* 0x000fca0000000000 */
[----:B------:R-:W-:Y:S01]  /*05c0*/  DFMA R14, R18, -R2, R8 ;  /* 0x80000002120e722b */ /* 0x000fe20000000008 */
[----:B------:R-:W-:-:S04]  /*05d0*/  ISETP.GT.U32.AND P0, PT, R13, 0x7feffffe, PT ;  /* 0x7feffffe0d00780c */ /* 0x000fc80003f04070 */
[----:B------:R-:W-:-:S03]  /*05e0*/  ISETP.GT.U32.OR P0, PT, R22, 0x7feffffe, P0 ;  /* 0x7feffffe1600780c */ /* 0x000fc60000704470 */
[----:B------:R-:W-:-:S10]  /*05f0*/  DFMA R14, R16, R14, R18 ;  /* 0x0000000e100e722b */ /* 0x000fd40000000012 */
[----:B------:R-:W-:Y:S05]  /*0600*/  @P0 BRA `(.L_x_5) ;  /* 0x00000000006c0947 */ /* 0x000fea0003800000 */
[----:B------:R-:W-:-:S04]  /*0610*/  LOP3.LUT R16, R7, 0x7ff00000, RZ, 0xc0, !PT ;  /* 0x7ff0000007107812 */ /* 0x000fc800078ec0ff */
[CC--:B------:R-:W-:Y:S02]  /*0620*/  VIADDMNMX R4, R11.reuse, -R16.reuse, 0xb9600000, !PT ;  /* 0xb96000000b047446 */ /* 0x0c0fe40007800910 */
[----:B------:R-:W-:Y:S02]  /*0630*/  ISETP.GE.U32.AND P0, PT, R11, R16, PT ;  /* 0x000000100b00720c */ /* 0x000fe40003f06070 */
[----:B------:R-:W-:Y:S02]  /*0640*/  VIMNMX R4, PT, PT, R4, 0x46a00000, PT ;  /* 0x46a0000004047848 */ /* 0x000fe40003fe0100 */
[----:B------:R-:W-:-:S05]  /*0650*/  SEL R11, R12, 0x63400000, !P0 ;  /* 0x634000000c0b7807 */ /* 0x000fca0004000000 */
[----:B------:R-:W-:Y:S02]  /*0660*/  IMAD.IADD R11, R4, 0x1, -R11 ;  /* 0x00000001040b7824 */ /* 0x000fe400078e0a0b */
[----:B------:R-:W-:Y:S02]  /*0670*/  IMAD.MOV.U32 R4, RZ, RZ, RZ ;  /* 0x000000ffff047224 */ /* 0x000fe400078e00ff */
[----:B------:R-:W-:-:S06]  /*0680*/  VIADD R5, R11, 0x7fe00000 ;  /* 0x7fe000000b057836 */ /* 0x000fcc0000000000 */
[----:B------:R-:W-:-:S10]  /*0690*/  DMUL R12, R14, R4 ;  /* 0x000000040e0c7228 */ /* 0x000fd40000000000 */
[----:B------:R-:W-:-:S13]  /*06a0*/  FSETP.GTU.AND P0, PT, |R13|, 1.469367938527859385e-39, PT ;  /* 0x001000000d00780b */ /* 0x000fda0003f0c200 */
[----:B------:R-:W-:Y:S05]  /*06b0*/  @P0 BRA `(.L_x_6) ;  /* 0x0000000000940947 */ /* 0x000fea0003800000 */
[----:B------:R-:W-:Y:S01]  /*06c0*/  DFMA R2, R14, -R2, R8 ;  /* 0x800000020e02722b */ /* 0x000fe20000000008 */
[----:B------:R-:W-:-:S09]  /*06d0*/  IMAD.MOV.U32 R4, RZ, RZ, RZ ;  /* 0x000000ffff047224 */ /* 0x000fd200078e00ff */
[C---:B------:R-:W-:Y:S02]  /*06e0*/  FSETP.NEU.AND P0, PT, R3.reuse, RZ, PT ;  /* 0x000000ff0300720b */ /* 0x040fe40003f0d000 */
[----:B------:R-:W-:-:S04]  /*06f0*/  LOP3.LUT R7, R3, 0x80000000, R7, 0x48, !PT ;  /* 0x8000000003077812 */ /* 0x000fc800078e4807 */
[----:B------:R-:W-:-:S07]  /*0700*/  LOP3.LUT R5, R7, R5, RZ, 0xfc, !PT ;  /* 0x0000000507057212 */ /* 0x000fce00078efcff */
[----:B------:R-:W-:Y:S05]  /*0710*/  @!P0 BRA `(.L_x_6) ;  /* 0x00000000007c8947 */ /* 0x000fea0003800000 */
[----:B------:R-:W-:Y:S01]  /*0720*/  IMAD.MOV R3, RZ, RZ, -R11 ;  /* 0x000000ffff037224 */ /* 0x000fe200078e0a0b */
[----:B------:R-:W-:Y:S01]  /*0730*/  DMUL.RP R4, R14, R4 ;  /* 0x000000040e047228 */ /* 0x000fe20000008000 */
[----:B------:R-:W-:-:S06]  /*0740*/  IMAD.MOV.U32 R2, RZ, RZ, RZ ;  /* 0x000000ffff027224 */ /* 0x000fcc00078e00ff */
[----:B------:R-:W-:-:S03]  /*0750*/  DFMA R2, R12, -R2, R14 ;  /* 0x800000020c02722b */ /* 0x000fc6000000000e */
[----:B------:R-:W-:-:S03]  /*0760*/  LOP3.LUT R7, R5, R7, RZ, 0x3c, !PT ;  /* 0x0000000705077212 */ /* 0x000fc600078e3cff */
[----:B------:R-:W-:-:S04]  /*0770*/  IADD3 R2, PT, PT, -R11, -0x43300000, RZ ;  /* 0xbcd000000b027810 */ /* 0x000fc80007ffe1ff */
[----:B------:R-:W-:-:S04]  /*0780*/  FSETP.NEU.AND P0, PT, |R3|, R2, PT ;  /* 0x000000020300720b */ /* 0x000fc80003f0d200 */
[----:B------:R-:W-:Y:S02]  /*0790*/  FSEL R12, R4, R12, !P0 ;  /* 0x0000000c040c7208 */ /* 0x000fe40004000000 */
[----:B------:R-:W-:Y:S01]  /*07a0*/  FSEL R13, R7, R13, !P0 ;  /* 0x0000000d070d7208 */ /* 0x000fe20004000000 */
[----:B------:R-:W-:Y:S06]  /*07b0*/  BRA `(.L_x_6) ;  /* 0x0000000000547947 */ /* 0x000fec0003800000 */
.L_x_5:
[----:B------:R-:W-:-:S14]  /*07c0*/  DSETP.NAN.AND P0, PT, R4, R4, PT ;  /* 0x000000040400722a */ /* 0x000fdc0003f08000 */
[----:B------:R-:W-:Y:S05]  /*07d0*/  @P0 BRA `(.L_x_7) ;  /* 0x0000000000440947 */ /* 0x000fea0003800000 */
[----:B------:R-:W-:-:S14]  /*07e0*/  DSETP.NAN.AND P0, PT, R6, R6, PT ;  /* 0x000000060600722a */ /* 0x000fdc0003f08000 */
[----:B------:R-:W-:Y:S05]  /*07f0*/  @P0 BRA `(.L_x_8) ;  /* 0x0000000000300947 */ /* 0x000fea0003800000 */
[----:B------:R-:W-:Y:S01]  /*0800*/  ISETP.NE.AND P0, PT, R21, R20, PT ;  /* 0x000000141500720c */ /* 0x000fe20003f05270 */
[----:B------:R-:W-:Y:S02]  /*0810*/  IMAD.MOV.U32 R12, RZ, RZ, 0x0 ;  /* 0x00000000ff0c7424 */ /* 0x000fe400078e00ff */
[----:B------:R-:W-:-:S10]  /*0820*/  IMAD.MOV.U32 R13, RZ, RZ, -0x80000 ;  /* 0xfff80000ff0d7424 */ /* 0x000fd400078e00ff */
[----:B------:R-:W-:Y:S05]  /*0830*/  @!P0 BRA `(.L_x_6) ;  /* 0x0000000000348947 */ /* 0x000fea0003800000 */
[----:B------:R-:W-:Y:S02]  /*0840*/  ISETP.NE.AND P0, PT, R21, 0x7ff00000, PT ;  /* 0x7ff000001500780c */ /* 0x000fe40003f05270 */
[----:B------:R-:W-:Y:S02]  /*0850*/  LOP3.LUT R13, R5, 0x80000000, R7, 0x48, !PT ;  /* 0x80000000050d7812 */ /* 0x000fe400078e4807 */
[----:B------:R-:W-:-:S13]  /*0860*/  ISETP.EQ.OR P0, PT, R20, RZ, !P0 ;  /* 0x000000ff1400720c */ /* 0x000fda0004702670 */
[----:B------:R-:W-:Y:S01]  /*0870*/  @P0 LOP3.LUT R2, R13, 0x7ff00000, RZ, 0xfc, !PT ;  /* 0x7ff000000d020812 */ /* 0x000fe200078efcff */
[----:B------:R-:W-:Y:S02]  /*0880*/  @!P0 IMAD.MOV.U32 R12, RZ, RZ, RZ ;  /* 0x000000ffff0c8224 */ /* 0x000fe400078e00ff */
[----:B------:R-:W-:Y:S02]  /*0890*/  @P0 IMAD.MOV.U32 R12, RZ, RZ, RZ ;  /* 0x000000ffff0c0224 */ /* 0x000fe400078e00ff */
[----:B------:R-:W-:Y:S01]  /*08a0*/  @P0 IMAD.MOV.U32 R13, RZ, RZ, R2 ;  /* 0x000000ffff0d0224 */ /* 0x000fe200078e0002 */
[----:B------:R-:W-:Y:S06]  /*08b0*/  BRA `(.L_x_6) ;  /* 0x0000000000147947 */ /* 0x000fec0003800000 */
.L_x_8:
[----:B------:R-:W-:Y:S01]  /*08c0*/  LOP3.LUT R13, R7, 0x80000, RZ, 0xfc, !PT ;  /* 0x00080000070d7812 */ /* 0x000fe200078efcff */
[----:B------:R-:W-:Y:S01]  /*08d0*/  IMAD.MOV.U32 R12, RZ, RZ, R6 ;  /* 0x000000ffff0c7224 */ /* 0x000fe200078e0006 */
[----:B------:R-:W-:Y:S06]  /*08e0*/  BRA `(.L_x_6) ;  /* 0x0000000000087947 */ /* 0x000fec0003800000 */
.L_x_7:
[----:B------:R-:W-:Y:S01]  /*08f0*/  LOP3.LUT R13, R5, 0x80000, RZ, 0xfc, !PT ;  /* 0x00080000050d7812 */ /* 0x000fe200078efcff */
[----:B------:R-:W-:-:S07]  /*0900*/  IMAD.MOV.U32 R12, RZ, RZ, R4 ;  /* 0x000000ffff0c7224 */ /* 0x000fce00078e0004 */
.L_x_6:
[----:B------:R-:W-:Y:S05]  /*0910*/  BSYNC.RECONVERGENT B1 ;  /* 0x0000000000017941 */ /* 0x000fea0003800200 */
.L_x_4:
[----:B------:R-:W-:Y:S02]  /*0920*/  IMAD.MOV.U32 R11, RZ, RZ, 0x0 ;  /* 0x00000000ff0b7424 */ /* 0x000fe400078e00ff */
[----:B------:R-:W-:Y:S02]  /*0930*/  IMAD.MOV.U32 R2, RZ, RZ, R12 ;  /* 0x000000ffff027224 */ /* 0x000fe400078e000c */
[----:B------:R-:W-:Y:S01]  /*0940*/  IMAD.MOV.U32 R3, RZ, RZ, R13 ;  /* 0x000000ffff037224 */ /* 0x000fe200078e000d */
[----:B------:R-:W-:Y:S06]  /*0950*/  RET.REL.NODEC R10 `(_Z21dodawanie_double_fillPdi) ;  /* 0xfffffff40aa87950 */ /* 0x000fec0003c3ffff */
        .type           $_Z21dodawanie_double_fillPdi$__internal_accurate_pow,@function
        .size           $_Z21dodawanie_double_fillPdi$__internal_accurate_pow,(.L_x_23 - $_Z21dodawanie_double_fillPdi$__internal_accurate_pow)
$_Z21dodawanie_double_fillPdi$__internal_accurate_pow:
[----:B------:R-:W0:Y:S01]  /*0960*/  MUFU.RCP64H R13, 2 ;  /* 0x40000000000d7908 */ /* 0x000e220000001800 */
[----:B------:R-:W-:Y:S01]  /*0970*/  IMAD.MOV.U32 R4, RZ, RZ, 0x0 ;  /* 0x00000000ff047424 */ /* 0x000fe200078e00ff */
[----:B------:R-:W-:Y:S01]  /*0980*/  UMOV UR4, 0x7d2cafe2 ;  /* 0x7d2cafe200047882 */ /* 0x000fe20000000000 */
[----:B------:R-:W-:Y:S01]  /*0990*/  IMAD.MOV.U32 R5, RZ, RZ, 0x40000000 ;  /* 0x40000000ff057424 */ /* 0x000fe200078e00ff */
[----:B------:R-:W-:Y:S01]  /*09a0*/  UMOV UR5, 0x3eb0f5ff ;  /* 0x3eb0f5ff00057882 */ /* 0x000fe20000000000 */
[----:B------:R-:W-:Y:S01]  /*09b0*/  IMAD.MOV.U32 R12, RZ, RZ, RZ ;  /* 0x000000ffff0c7224 */ /* 0x000fe200078e00ff */
[----:B------:R-:W-:Y:S01]  /*09c0*/  UMOV UR6, 0x3b39803f ;  /* 0x3b39803f00067882 */ /* 0x000fe20000000000 */
[----:B------:R-:W-:Y:S01]  /*09d0*/  IMAD.MOV.U32 R6, RZ, RZ, 0x41ad3b5a ;  /* 0x41ad3b5aff067424 */ /* 0x000fe200078e00ff */
[----:B------:R-:W-:Y:S01]  /*09e0*/  UMOV UR7, 0x3c7abc9e ;  /* 0x3c7abc9e00077882 */ /* 0x000fe20000000000 */
[----:B------:R-:W-:Y:S02]  /*09f0*/  IMAD.MOV.U32 R7, RZ, RZ, 0x3ed0f5d2 ;  /* 0x3ed0f5d2ff077424 */ /* 0x000fe400078e00ff */
[----:B0-----:R-:W-:-:S08]  /*0a00*/  DFMA R4, R12, -R4, 1 ;  /* 0x3ff000000c04742b */ /* 0x001fd00000000804 */
[----:B------:R-:W-:-:S08]  /*0a10*/  DFMA R4, R4, R4, R4 ;  /* 0x000000040404722b */ /* 0x000fd00000000004 */
[----:B------:R-:W-:-:S08]  /*0a20*/  DFMA R12, R12, R4, R12 ;  /* 0x000000040c0c722b */ /* 0x000fd0000000000c */
[----:B------:R-:W-:-:S08]  /*0a30*/  DMUL R4, RZ, R12 ;  /* 0x0000000cff047228 */ /* 0x000fd00000000000 */
[----:B------:R-:W-:-:S08]  /*0a40*/  DFMA R4, RZ, R12, R4 ;  /* 0x0000000cff04722b */ /* 0x000fd00000000004 */
[----:B------:R-:W-:Y:S02]  /*0a50*/  DMUL R8, R4, R4 ;  /* 0x0000000404087228 */ /* 0x000fe40000000000 */
[----:B------:R-:W-:-:S06]  /*0a60*/  DADD R16, RZ, -R4 ;  /* 0x00000000ff107229 */ /* 0x000fcc0000000804 */
[----:B------:R-:W-:Y:S01]  /*0a70*/  DFMA R6, R8, UR4, R6 ;  /* 0x0000000408067c2b */ /* 0x000fe20008000006 */
[----:B------:R-:W-:Y:S01]  /*0a80*/  UMOV UR4, 0x75488a3f ;  /* 0x75488a3f00047882 */ /* 0x000fe20000000000 */
[----:B------:R-:W-:Y:S01]  /*0a90*/  UMOV UR5, 0x3ef3b20a ;  /* 0x3ef3b20a00057882 */ /* 0x000fe20000000000 */
[----:B------:R-:W-:Y:S02]  /*0aa0*/  DADD R18, R16, R16 ;  /* 0x0000000010127229 */ /* 0x000fe40000000010 */
[----:B------:R-:W-:-:S03]  /*0ab0*/  DMUL R16, R4, R4 ;  /* 0x0000000404107228 */ /* 0x000fc60000000000 */
[----:B------:R-:W-:Y:S01]  /*0ac0*/  DFMA R6, R8, R6, UR4 ;  /* 0x0000000408067e2b */ /* 0x000fe20008000006 */
[----:B------:R-:W-:Y:S01]  /*0ad0*/  UMOV UR4, 0xe4faecd5 ;  /* 0xe4faecd500047882 */ /* 0x000fe20000000000 */
[----:B------:R-:W-:Y:S01]  /*0ae0*/  UMOV UR5, 0x3f1745cd ;  /* 0x3f1745cd00057882 */ /* 0x000fe20000000000 */
[-C--:B------:R-:W-:Y:S02]  /*0af0*/  DFMA R18, RZ, -R4.reuse, R18 ;  /* 0x80000004ff12722b */ /* 0x080fe40000000012 */
[----:B------:R-:W-:-:S03]  /*0b00*/  DFMA R22, R4, R4, -R16 ;  /* 0x000000040416722b */ /* 0x000fc60000000810 */
[----:B------:R-:W-:Y:S01]  /*0b10*/  DFMA R6, R8, R6, UR4 ;  /* 0x0000000408067e2b */ /* 0x000fe20008000006 */
[----:B------:R-:W-:Y:S01]  /*0b20*/  UMOV UR4, 0x258a578b ;  /* 0x258a578b00047882 */ /* 0x000fe20000000000 */
[----:B------:R-:W-:Y:S01]  /*0b30*/  UMOV UR5, 0x3f3c71c7 ;  /* 0x3f3c71c700057882 */ /* 0x000fe20000000000 */
[----:B------:R-:W-:-:S05]  /*0b40*/  DMUL R12, R12, R18 ;  /* 0x000000120c0c7228 */ /* 0x000fca0000000000 */
[----:B------:R-:W-:Y:S01]  /*0b50*/  DFMA R6, R8, R6, UR4 ;  /* 0x0000000408067e2b */ /* 0x000fe20008000006 */
[----:B------:R-:W-:Y:S01]  /*0b60*/  UMOV UR4, 0x9242b910 ;  /* 0x9242b91000047882 */ /* 0x000fe20000000000 */
[----:B------:R-:W-:-:S03]  /*0b70*/  UMOV UR5, 0x3f624924 ;  /* 0x3f62492400057882 */ /* 0x000fc60000000000 */
[----:B------:R-:W-:Y:S02]  /*0b80*/  VIADD R25, R13, 0x100000 ;  /* 0x001000000d197836 */ /* 0x000fe40000000000 */
[----:B------:R-:W-:Y:S01]  /*0b90*/  IMAD.MOV.U32 R24, RZ, RZ, R12 ;  /* 0x000000ffff187224 */ /* 0x000fe200078e000c */
[----:B------:R-:W-:Y:S01]  /*0ba0*/  DFMA R6, R8, R6, UR4 ;  /* 0x0000000408067e2b */ /* 0x000fe20008000006 */
[----:B------:R-:W-:Y:S01]  /*0bb0*/  UMOV UR4, 0x99999dfb ;  /* 0x99999dfb00047882 */ /* 0x000fe20000000000 */
[----:B------:R-:W-:-:S03]  /*0bc0*/  UMOV UR5, 0x3f899999 ;  /* 0x3f89999900057882 */ /* 0x000fc60000000000 */
[----:B------:R-:W-:-:S03]  /*0bd0*/  DFMA R22, R4, R24, R22 ;  /* 0x000000180416722b */ /* 0x000fc60000000016 */
[----:B------:R-:W-:Y:S01]  /*0be0*/  DFMA R14, R8, R6, UR4 ;  /* 0x00000004080e7e2b */ /* 0x000fe20008000006 */
[----:B------:R-:W-:Y:S01]  /*0bf0*/  UMOV UR4, 0x55555555 ;  /* 0x5555555500047882 */ /* 0x000fe20000000000 */
[----:B------:R-:W-:-:S06]  /*0c00*/  UMOV UR5, 0x3fb55555 ;  /* 0x3fb5555500057882 */ /* 0x000fcc0000000000 */
[----:B------:R-:W-:-:S08]  /*0c10*/  DFMA R6, R8, R14, UR4 ;  /* 0x0000000408067e2b */ /* 0x000fd0000800000e */
[----:B------:R-:W-:Y:S01]  /*0c20*/  DADD R20, -R6, UR4 ;  /* 0x0000000406147e29 */ /* 0x000fe20008000100 */
[----:B------:R-:W-:Y:S01]  /*0c30*/  UMOV UR4, 0xb9e7b0 ;  /* 0x00b9e7b000047882 */ /* 0x000fe20000000000 */
[----:B------:R-:W-:-:S06]  /*0c40*/  UMOV UR5, 0x3c46a4cb ;  /* 0x3c46a4cb00057882 */ /* 0x000fcc0000000000 */
[----:B------:R-:W-:Y:S02]  /*0c50*/  DFMA R14, R8, R14, R20 ;  /* 0x0000000e080e722b */ /* 0x000fe40000000014 */
[----:B------:R-:W-:-:S06]  /*0c60*/  DMUL R8, R4, R16 ;  /* 0x0000001004087228 */ /* 0x000fcc0000000000 */
[----:B------:R-:W-:Y:S01]  /*0c70*/  DADD R14, R14, -UR4 ;  /* 0x800000040e0e7e29 */ /* 0x000fe20008000000 */
[----:B------:R-:W-:Y:S01]  /*0c80*/  UMOV UR4, 0xfefa39ef ;  /* 0xfefa39ef00047882 */ /* 0x000fe20000000000 */
[----:B------:R-:W-:Y:S01]  /*0c90*/  DFMA R20, R4, R16, -R8 ;  /* 0x000000100414722b */ /* 0x000fe20000000808 */
[----:B------:R-:W-:-:S05]  /*0ca0*/  UMOV UR5, 0x3fe62e42 ;  /* 0x3fe62e4200057882 */ /* 0x000fca0000000000 */
[----:B------:R-:W-:Y:S02]  /*0cb0*/  DADD R18, R6, R14 ;  /* 0x0000000006127229 */ /* 0x000fe4000000000e */
[----:B------:R-:W-:-:S06]  /*0cc0*/  DFMA R20, R12, R16, R20 ;  /* 0x000000100c14722b */ /* 0x000fcc0000000014 */
[----:B------:R-:W-:Y:S02]  /*0cd0*/  DMUL R16, R18, R8 ;  /* 0x0000000812107228 */ /* 0x000fe40000000000 */
[----:B------:R-:W-:Y:S02]  /*0ce0*/  DFMA R20, R4, R22, R20 ;  /* 0x000000160414722b */ /* 0x000fe40000000014 */
[----:B------:R-:W-:-:S04]  /*0cf0*/  DADD R6, R6, -R18 ;  /* 0x0000000006067229 */ /* 0x000fc80000000812 */
[----:B------:R-:W-:-:S04]  /*0d00*/  DFMA R22, R18, R8, -R16 ;  /* 0x000000081216722b */ /* 0x000fc80000000810 */
[----:B------:R-:W-:-:S04]  /*0d10*/  DADD R6, R14, R6 ;  /* 0x000000000e067229 */ /* 0x000fc80000000006 */
[----:B------:R-:W-:-:S08]  /*0d20*/  DFMA R20, R18, R20, R22 ;  /* 0x000000141214722b */ /* 0x000fd00000000016 */
[----:B------:R-:W-:-:S08]  /*0d30*/  DFMA R20, R6, R8, R20 ;  /* 0x000000080614722b */ /* 0x000fd00000000014 */
[----:B------:R-:W-:-:S08]  /*0d40*/  DADD R8, R16, R20 ;  /* 0x0000000010087229 */ /* 0x000fd00000000014 */
[--C-:B------:R-:W-:Y:S02]  /*0d50*/  DADD R6, R4, R8.reuse ;  /* 0x0000000004067229 */ /* 0x100fe40000000008 */
[----:B------:R-:W-:-:S06]  /*0d60*/  DADD R16, R16, -R8 ;  /* 0x0000000010107229 */ /* 0x000fcc0000000808 */
[----:B------:R-:W-:Y:S02]  /*0d70*/  DADD R4, R4, -R6 ;  /* 0x0000000004047229 */ /* 0x000fe40000000806 */
[----:B------:R-:W-:-:S06]  /*0d80*/  DADD R16, R20, R16 ;  /* 0x0000000014107229 */ /* 0x000fcc0000000010 */
[----:B------:R-:W-:-:S08]  /*0d90*/  DADD R4, R8, R4 ;  /* 0x0000000008047229 */ /* 0x000fd00000000004 */
[----:B------:R-:W-:-:S08]  /*0da0*/  DADD R4, R16, R4 ;  /* 0x0000000010047229 */ /* 0x000fd00000000004 */
[----:B------:R-:W-:-:S08]  /*0db0*/  DADD R12, R12, R4 ;  /* 0x000000000c0c7229 */ /* 0x000fd00000000004 */
[----:B------:R-:W-:-:S08]  /*0dc0*/  DADD R8, R6, R12 ;  /* 0x0000000006087229 */ /* 0x000fd0000000000c */
[--C-:B------:R-:W-:Y:S02]  /*0dd0*/  DFMA R4, RZ, UR4, R8.reuse ;  /* 0x00000004ff047c2b */ /* 0x100fe40008000008 */
[----:B------:R-:W-:-:S06]  /*0de0*/  DADD R6, R6, -R8 ;  /* 0x0000000006067229 */ /* 0x000fcc0000000808 */
[----:B------:R-:W-:Y:S02]  /*0df0*/  DFMA R14, RZ, -UR4, R4 ;  /* 0x80000004ff0e7c2b */ /* 0x000fe40008000004 */
[----:B------:R-:W-:Y:S01]  /*0e00*/  DADD R6, R12, R6 ;  /* 0x000000000c067229 */ /* 0x000fe20000000006 */
[----:B------:R-:W-:Y:S01]  /*0e10*/  LOP3.LUT R13, R3, 0xff0fffff, RZ, 0xc0, !PT ;  /* 0xff0fffff030d7812 */ /* 0x000fe200078ec0ff */
[----:B------:R-:W-:-:S04]  /*0e20*/  IMAD.MOV.U32 R12, RZ, RZ, R2 ;  /* 0x000000ffff0c7224 */ /* 0x000fc800078e0002 */
[----:B------:R-:W-:Y:S01]  /*0e30*/  DADD R14, -R8, R14 ;  /* 0x00000000080e7229 */ /* 0x000fe2000000010e */
[----:B------:R-:W-:-:S05]  /*0e40*/  IMAD.SHL.U32 R8, R3, 0x2, RZ ;  /* 0x0000000203087824 */ /* 0x000fca00078e00ff */
[----:B------:R-:W-:Y:S02]  /*0e50*/  ISETP.GT.U32.AND P1, PT, R8, -0x2000001, PT ;  /* 0xfdffffff0800780c */ /* 0x000fe40003f24070 */
[----:B------:R-:W-:Y:S02]  /*0e60*/  DADD R6, R6, -R14 ;  /* 0x0000000006067229 */ /* 0x000fe4000000080e */
[----:B------:R-:W-:-:S06]  /*0e70*/  SEL R13, R13, R3, P1 ;  /* 0x000000030d0d7207 */ /* 0x000fcc0000800000 */
[----:B------:R-:W-:-:S08]  /*0e80*/  DFMA R6, RZ, UR6, R6 ;  /* 0x00000006ff067c2b */ /* 0x000fd00008000006 */
[----:B------:R-:W-:-:S08]  /*0e90*/  DADD R8, R4, R6 ;  /* 0x0000000004087229 */ /* 0x000fd00000000006 */
[----:B------:R-:W-:Y:S02]  /*0ea0*/  DADD R4, R4, -R8 ;  /* 0x0000000004047229 */ /* 0x000fe40000000808 */
[----:B------:R-:W-:-:S06]  /*0eb0*/  DMUL R2, R8, R12 ;  /* 0x0000000c08027228 */ /* 0x000fcc0000000000 */
[----:B------:R-:W-:Y:S02]  /*0ec0*/  DADD R4, R6, R4 ;  /* 0x0000000006047229 */ /* 0x000fe40000000004 */
[----:B------:R-:W-:Y:S01]  /*0ed0*/  DFMA R8, R8, R12, -R2 ;  /* 0x0000000c0808722b */ /* 0x000fe20000000802 */
[----:B------:R-:W-:Y:S02]  /*0ee0*/  IMAD.MOV.U32 R6, RZ, RZ, 0x652b82fe ;  /* 0x652b82feff067424 */ /* 0x000fe400078e00ff */
[----:B------:R-:W-:-:S05]  /*0ef0*/  IMAD.MOV.U32 R7, RZ, RZ, 0x3ff71547 ;  /* 0x3ff71547ff077424 */ /* 0x000fca00078e00ff */
[----:B------:R-:W-:-:S08]  /*0f00*/  DFMA R8, R4, R12, R8 ;  /* 0x0000000c0408722b */ /* 0x000fd00000000008 */
[----:B------:R-:W-:-:S08]  /*0f10*/  DADD R4, R2, R8 ;  /* 0x0000000002047229 */ /* 0x000fd00000000008 */
[----:B------:R-:W-:Y:S02]  /*0f20*/  DFMA R6, R4, R6, 6.75539944105574400000e+15 ;  /* 0x433800000406742b */ /* 0x000fe40000000006 */
[----:B------:R-:W-:Y:S01]  /*0f30*/  FSETP.GEU.AND P1, PT, |R5|, 4.1917929649353027344, PT ;  /* 0x4086232b0500780b */ /* 0x000fe20003f2e200 */
[----:B------:R-:W-:-:S05]  /*0f40*/  DADD R2, R2, -R4 ;  /* 0x0000000002027229 */ /* 0x000fca0000000804 */
[----:B------:R-:W-:-:S03]  /*0f50*/  DADD R12, R6, -6.75539944105574400000e+15 ;  /* 0xc3380000060c7429 */ /* 0x000fc60000000000 */
[----:B------:R-:W-:-:S05]  /*0f60*/  DADD R2, R8, R2 ;  /* 0x0000000008027229 */ /* 0x000fca0000000002 */
[----:B------:R-:W-:Y:S01]  /*0f70*/  DFMA R14, R12, -UR4, R4 ;  /* 0x800000040c0e7c2b */ /* 0x000fe20008000004 */
[----:B------:R-:W-:Y:S01]  /*0f80*/  UMOV UR4, 0x3b39803f ;  /* 0x3b39803f00047882 */ /* 0x000fe20000000000 */
[----:B------:R-:W-:-:S06]  /*0f90*/  UMOV UR5, 0x3c7abc9e ;  /* 0x3c7abc9e00057882 */ /* 0x000fcc0000000000 */
[----:B------:R-:W-:Y:S01]  /*0fa0*/  DFMA R12, R12, -UR4, R14 ;  /* 0x800000040c0c7c2b */ /* 0x000fe2000800000e */
[----:B------:R-:W-:Y:S01]  /*0fb0*/  UMOV UR4, 0x69ce2bdf ;  /* 0x69ce2bdf00047882 */ /* 0x000fe20000000000 */
[----:B------:R-:W-:Y:S01]  /*0fc0*/  IMAD.MOV.U32 R14, RZ, RZ, -0x35dec16 ;  /* 0xfca213eaff0e7424 */ /* 0x000fe200078e00ff */
[----:B------:R-:W-:Y:S01]  /*0fd0*/  UMOV UR5, 0x3e5ade15 ;  /* 0x3e5ade1500057882 */ /* 0x000fe20000000000 */
[----:B------:R-:W-:-:S06]  /*0fe0*/  IMAD.MOV.U32 R15, RZ, RZ, 0x3e928af3 ;  /* 0x3e928af3ff0f7424 */ /* 0x000fcc00078e00ff */
[----:B------:R-:W-:Y:S01]  /*0ff0*/  DFMA R14, R12, UR4, R14 ;  /* 0x000000040c0e7c2b */ /* 0x000fe2000800000e */
[----:B------:R-:W-:Y:S01]  /*1000*/  UMOV UR4, 0x62401315 ;  /* 0x6240131500047882 */ /* 0x000fe20000000000 */
[----:B------:R-:W-:-:S06]  /*1010*/  UMOV UR5, 0x3ec71dee ;  /* 0x3ec71dee00057882 */ /* 0x000fcc0000000000 */
[----:B------:R-:W-:Y:S01]  /*1020*/  DFMA R14, R12, R14, UR4 ;  /* 0x000000040c0e7e2b */ /* 0x000fe2000800000e */
        /* <DEDUP_REMOVED lines=20> */
[----:B------:R-:W-:-:S08]  /*1170*/  DFMA R14, R12, R14, UR4 ;  /* 0x000000040c0e7e2b */ /* 0x000fd0000800000e */
[----:B------:R-:W-:-:S08]  /*1180*/  DFMA R14, R12, R14, 1 ;  /* 0x3ff000000c0e742b */ /* 0x000fd0000000000e */
[----:B------:R-:W-:-:S10]  /*1190*/  DFMA R12, R12, R14, 1 ;  /* 0x3ff000000c0c742b */ /* 0x000fd4000000000e */
[----:B------:R-:W-:Y:S02]  /*11a0*/  IMAD R9, R6, 0x100000, R13 ;  /* 0x0010000006097824 */ /* 0x000fe400078e020d */
[----:B------:R-:W-:Y:S01]  /*11b0*/  IMAD.MOV.U32 R8, RZ, RZ, R12 ;  /* 0x000000ffff087224 */ /* 0x000fe200078e000c */
[----:B------:R-:W-:Y:S06]  /*11c0*/  @!P1 BRA `(.L_x_9) ;  /* 0x0000000000309947 */ /* 0x000fec0003800000 */
[----:B------:R-:W-:Y:S01]  /*11d0*/  FSETP.GEU.AND P2, PT, |R5|, 4.2275390625, PT ;  /* 0x408748000500780b */ /* 0x000fe20003f4e200 */
[C---:B------:R-:W-:Y:S02]  /*11e0*/  DADD R8, R4.reuse, +INF ;  /* 0x7ff0000004087429 */ /* 0x040fe40000000000 */
[----:B------:R-:W-:-:S08]  /*11f0*/  DSETP.GEU.AND P1, PT, R4, RZ, PT ;  /* 0x000000ff0400722a */ /* 0x000fd00003f2e000 */
[----:B------:R-:W-:Y:S02]  /*1200*/  FSEL R8, R8, RZ, P1 ;  /* 0x000000ff08087208 */ /* 0x000fe40000800000 */
[----:B------:R-:W-:Y:S02]  /*1210*/  @!P2 LEA.HI R7, R6, R6, RZ, 0x1 ;  /* 0x000000060607a211 */ /* 0x000fe400078f08ff */
[----:B------:R-:W-:Y:S02]  /*1220*/  FSEL R9, R9, RZ, P1 ;  /* 0x000000ff09097208 */ /* 0x000fe40000800000 */
[----:B------:R-:W-:-:S05]  /*1230*/  @!P2 SHF.R.S32.HI R7, RZ, 0x1, R7 ;  /* 0x00000001ff07a819 */ /* 0x000fca0000011407 */
[----:B------:R-:W-:Y:S02]  /*1240*/  @!P2 IMAD.IADD R4, R6, 0x1, -R7 ;  /* 0x000000010604a824 */ /* 0x000fe400078e0a07 */
[----:B------:R-:W-:-:S03]  /*1250*/  @!P2 IMAD R13, R7, 0x100000, R13 ;  /* 0x00100000070da824 */ /* 0x000fc600078e020d */
[----:B------:R-:W-:Y:S01]  /*1260*/  @!P2 LEA R5, R4, 0x3ff00000, 0x14 ;  /* 0x3ff000000405a811 */ /* 0x000fe200078ea0ff */
[----:B------:R-:W-:-:S06]  /*1270*/  @!P2 IMAD.MOV.U32 R4, RZ, RZ, RZ ;  /* 0x000000ffff04a224 */ /* 0x000fcc00078e00ff */
[----:B------:R-:W-:-:S11]  /*1280*/  @!P2 DMUL R8, R12, R4 ;  /* 0x000000040c08a228 */ /* 0x000fd60000000000 */
.L_x_9:
[----:B------:R-:W-:Y:S02]  /*1290*/  DFMA R2, R2, R8, R8 ;  /* 0x000000080202722b */ /* 0x000fe40000000008 */
[----:B------:R-:W-:-:S08]  /*12a0*/  DSETP.NEU.AND P1, PT, |R8|, +INF , PT ;  /* 0x7ff000000800742a */ /* 0x000fd00003f2d200 */
[----:B------:R-:W-:Y:S01]  /*12b0*/  FSEL R13, R8, R2, !P1 ;  /* 0x00000002080d7208 */ /* 0x000fe20004800000 */
[----:B------:R-:W-:Y:S01]  /*12c0*/  IMAD.MOV.U32 R2, RZ, RZ, R10 ;  /* 0x000000ffff027224 */ /* 0x000fe200078e000a */
[----:B------:R-:W-:Y:S01]  /*12d0*/  FSEL R12, R9, R3, !P1 ;  /* 0x00000003090c7208 */ /* 0x000fe20004800000 */
[----:B------:R-:W-:-:S04]  /*12e0*/  IMAD.MOV.U32 R3, RZ, RZ, 0x0 ;  /* 0x00000000ff037424 */ /* 0x000fc800078e00ff */
[----:B------:R-:W-:Y:S05]  /*12f0*/  RET.REL.NODEC R2 `(_Z21dodawanie_double_fillPdi) ;  /* 0xffffffec02407950 */ /* 0x000fea0003c3ffff */
.L_x_10:
        /* <DEDUP_REMOVED lines=16> */
.L_x_23:


//--------------------- .text._Z15dodawanie_floatPfii --------------------------
	.section	.text._Z15dodawanie_floatPfii,"ax",@progbits
	.align	128
        .global         _Z15dodawanie_floatPfii
        .type           _Z15dodawanie_floatPfii,@function
        .size           _Z15dodawanie_floatPfii,(.L_x_28 - _Z15dodawanie_floatPfii)
        .other          _Z15dodawanie_floatPfii,@"STO_CUDA_ENTRY STV_DEFAULT"
_Z15dodawanie_floatPfii:
.text._Z15dodawanie_floatPfii:
        /* <DEDUP_REMOVED lines=12> */
[----:B-1----:R-:W3:Y:S01]  /*00c0*/  LDG.E R0, desc[UR4][R2.64] ;  /* 0x0000000402007981 */ /* 0x002ee2000c1e1900 */
[----:B--2---:R-:W-:-:S06]  /*00d0*/  IMAD.WIDE R4, R7, 0x4, R2 ;  /* 0x0000000407047825 */ /* 0x004fcc00078e0202 */
[----:B------:R-:W3:Y:S02]  /*00e0*/  LDG.E R5, desc[UR4][R4.64] ;  /* 0x0000000404057981 */ /* 0x000ee4000c1e1900 */
[----:B---3--:R-:W-:-:S05]  /*00f0*/  FADD R7, R0, R5 ;  /* 0x0000000500077221 */ /* 0x008fca0000000000 */
[----:B------:R-:W-:Y:S01]  /*0100*/  STG.E desc[UR4][R2.64], R7 ;  /* 0x0000000702007986 */ /* 0x000fe2000c101904 */
[----:B------:R-:W-:Y:S05]  /*0110*/  EXIT ;  /* 0x000000000000794d */ /* 0x000fea0003800000 */
.L_x_11:
        /* <DEDUP_REMOVED lines=14> */
.L_x_28:


//--------------------- .text._Z20dodawanie_float_fillPfi --------------------------
	.section	.text._Z20dodawanie_float_fillPfi,"ax",@progbits
	.align	128
        .global         _Z20dodawanie_float_fillPfi
        .type           _Z20dodawanie_float_fillPfi,@function
        .size           _Z20dodawanie_float_fillPfi,(.L_x_25 - _Z20dodawanie_float_fillPfi)
        .other          _Z20dodawanie_float_fillPfi,@"STO_CUDA_ENTRY STV_DEFAULT"
_Z20dodawanie_float_fillPfi:
.text._Z20dodawanie_float_fillPfi:
        /* <DEDUP_REMOVED lines=19> */
[----:B------:R-:W-:Y:S05]  /*0130*/  CALL.REL.NOINC `($_Z20dodawanie_float_fillPfi$__internal_accurate_pow) ;  /* 0x00000008000c7944 */ /* 0x000fea0003c00000 */
[----:B------:R-:W-:Y:S05]  /*0140*/  BSYNC.RECONVERGENT B0 ;  /* 0x0000000000007941 */ /* 0x000fea0003800200 */
.L_x_12:
        /* <DEDUP_REMOVED lines=28> */
[----:B------:R-:W-:Y:S05]  /*0310*/  CALL.REL.NOINC `($__internal_1_$__cuda_sm20_div_rn_f64_full) ;  /* 0x0000000000187944 */ /* 0x000fea0003c00000 */
.L_x_14:
[----:B------:R-:W-:Y:S05]  /*0320*/  BSYNC.RECONVERGENT B0 ;  /* 0x0000000000007941 */ /* 0x000fea0003800200 */
.L_x_13:
[----:B------:R-:W0:Y:S01]  /*0330*/  LDC.64 R4, c[0x0][0x380] ;  /* 0x0000e000ff047b82 */ /* 0x000e220000000a00 */
[----:B------:R-:W1:Y:S01]  /*0340*/  F2F.F32.F64 R3, R2 ;  /* 0x0000000200037310 */ /* 0x000e620000301000 */
[----:B0-----:R-:W-:-:S05]  /*0350*/  IMAD.WIDE R4, R0, 0x4, R4 ;  /* 0x0000000400047825 */ /* 0x001fca00078e0204 */
[----:B-1----:R-:W-:Y:S01]  /*0360*/  STG.E desc[UR4][R4.64], R3 ;  /* 0x0000000304007986 */ /* 0x002fe2000c101904 */
[----:B------:R-:W-:Y:S05]  /*0370*/  EXIT ;  /* 0x000000000000794d */ /* 0x000fea0003800000 */
        .weak           $__internal_1_$__cuda_sm20_div_rn_f64_full
        .type           $__internal_1_$__cuda_sm20_div_rn_f64_full,@function
        .size           $__internal_1_$__cuda_sm20_div_rn_f64_full,($_Z20dodawanie_float_fillPfi$__internal_accurate_pow - $__internal_1_$__cuda_sm20_div_rn_f64_full)
$__internal_1_$__cuda_sm20_div_rn_f64_full:
        /* <DEDUP_REMOVED lines=69> */
.L_x_16:
        /* <DEDUP_REMOVED lines=16> */
.L_x_19:
[----:B------:R-:W-:Y:S01]  /*08d0*/  LOP3.LUT R13, R7, 0x80000, RZ, 0xfc, !PT ;  /* 0x00080000070d7812 */ /* 0x000fe200078efcff */
[----:B------:R-:W-:Y:S01]  /*08e0*/  IMAD.MOV.U32 R12, RZ, RZ, R6 ;  /* 0x000000ffff0c7224 */ /* 0x000fe200078e0006 */
[----:B------:R-:W-:Y:S06]  /*08f0*/  BRA `(.L_x_17) ;  /* 0x0000000000087947 */ /* 0x000fec0003800000 */
.L_x_18:
[----:B------:R-:W-:Y:S01]  /*0900*/  LOP3.LUT R13, R5, 0x80000, RZ, 0xfc, !PT ;  /* 0x00080000050d7812 */ /* 0x000fe200078efcff */
[----:B------:R-:W-:-:S07]  /*0910*/  IMAD.MOV.U32 R12, RZ, RZ, R4 ;  /* 0x000000ffff0c7224 */ /* 0x000fce00078e0004 */
.L_x_17:
[----:B------:R-:W-:Y:S05]  /*0920*/  BSYNC.RECONVERGENT B1 ;  /* 0x0000000000017941 */ /* 0x000fea0003800200 */
.L_x_15:
[----:B------:R-:W-:Y:S02]  /*0930*/  IMAD.MOV.U32 R11, RZ, RZ, 0x0 ;  /* 0x00000000ff0b7424 */ /* 0x000fe400078e00ff */
[----:B------:R-:W-:Y:S02]  /*0940*/  IMAD.MOV.U32 R2, RZ, RZ, R12 ;  /* 0x000000ffff027224 */ /* 0x000fe400078e000c */
[----:B------:R-:W-:Y:S01]  /*0950*/  IMAD.MOV.U32 R3, RZ, RZ, R13 ;  /* 0x000000ffff037224 */ /* 0x000fe200078e000d */
[----:B------:R-:W-:Y:S06]  /*0960*/  RET.REL.NODEC R10 `(_Z20dodawanie_float_fillPfi) ;  /* 0xfffffff40aa47950 */ /* 0x000fec0003c3ffff */
        .type           $_Z20dodawanie_float_fillPfi$__internal_accurate_pow,@function
        .size           $_Z20dodawanie_float_fillPfi$__internal_accurate_pow,(.L_x_25 - $_Z20dodawanie_float_fillPfi$__internal_accurate_pow)
$_Z20dodawanie_float_fillPfi$__internal_accurate_pow:
        /* <DEDUP_REMOVED lines=147> */
.L_x_20:
[----:B------:R-:W-:Y:S02]  /*12a0*/  DFMA R2, R2, R8, R8 ;  /* 0x000000080202722b */ /* 0x000fe40000000008 */
[----:B------:R-:W-:-:S08]  /*12b0*/  DSETP.NEU.AND P1, PT, |R8|, +INF , PT ;  /* 0x7ff000000800742a */ /* 0x000fd00003f2d200 */
[----:B------:R-:W-:Y:S01]  /*12c0*/  FSEL R13, R8, R2, !P1 ;  /* 0x00000002080d7208 */ /* 0x000fe20004800000 */
[----:B------:R-:W-:Y:S01]  /*12d0*/  IMAD.MOV.U32 R2, RZ, RZ, R10 ;  /* 0x000000ffff027224 */ /* 0x000fe200078e000a */
[----:B------:R-:W-:Y:S01]  /*12e0*/  FSEL R12, R9, R3, !P1 ;  /* 0x00000003090c7208 */ /* 0x000fe20004800000 */
[----:B------:R-:W-:-:S04]  /*12f0*/  IMAD.MOV.U32 R3, RZ, RZ, 0x0 ;  /* 0x00000000ff037424 */ /* 0x000fc800078e00ff */
[----:B------:R-:W-:Y:S05]  /*1300*/  RET.REL.NODEC R2 `(_Z20dodawanie_float_fillPfi) ;  /* 0xffffffec023c7950 */ /* 0x000fea0003c3ffff */
.L_x_21:
        /* <DEDUP_REMOVED lines=15> */
.L_x_25:


//--------------------- .nv.shared.reserved.0     --------------------------
	.section	.nv.shared.reserved.0,"aw",@nobits
	.weak		__nv_reservedSMEM_offset_0_alias
	.size		__nv_reservedSMEM_offset_0_alias, 0, 64
	.other		__nv_reservedSMEM_offset_0_alias,@"STO_CUDA_RESERVED_SHARED STV_DEFAULT"
__nv_reservedSMEM_offset_0_alias:
	.zero		0
	.zero		64


//--------------------- .nv.constant0._Z16dodawanie_doublePdii --------------------------
	.section	.nv.constant0._Z16dodawanie_doublePdii,"a",@progbits
	.sectionflags	@""
	.align	4
.nv.constant0._Z16dodawanie_doublePdii:
	.zero		912


//--------------------- .nv.constant0._Z21dodawanie_double_fillPdi --------------------------
	.section	.nv.constant0._Z21dodawanie_double_fillPdi,"a",@progbits
	.sectionflags	@""
	.align	4
.nv.constant0._Z21dodawanie_double_fillPdi:
	.zero		908


//--------------------- .nv.constant0._Z15dodawanie_floatPfii --------------------------
	.section	.nv.constant0._Z15dodawanie_floatPfii,"a",@progbits
	.sectionflags	@""
	.align	4
.nv.constant0._Z15dodawanie_floatPfii:
	.zero		912


//--------------------- .nv.constant0._Z20dodawanie_float_fillPfi --------------------------
	.section	.nv.constant0._Z20dodawanie_float_fillPfi,"a",@progbits
	.sectionflags	@""
	.align	4
.nv.constant0._Z20dodawanie_float_fillPfi:
	.zero		908


//--------------------- SYMBOLS --------------------------

	.type		.nv.reservedSmem.offset0,@object
	.size		.nv.reservedSmem.offset0,0x4
